// auto-generated by cutlass_sweep.gemm — config: {"arch": "sm_90", "cluster_m": 1, "cluster_n": 4, "dtype": "e5m2", "dtype_b": "e5m2", "layout": "nt", "stages": 0, "tile_k": 64, "tile_m": 128, "tile_n": 128}
#include "cutlass/cutlass.h"
#include "cutlass/gemm/collective/collective_builder.hpp"
#include "cutlass/gemm/device/gemm_universal_adapter.h"
#include "cutlass/gemm/kernel/gemm_universal.hpp"
#include "cutlass/epilogue/collective/collective_builder.hpp"

using ElemA = cutlass::float_e5m2_t;
using ElemB = cutlass::float_e5m2_t;
using ElemCD = cutlass::float_e5m2_t;
using Acc  = float;
using TileShape    = cute::Shape<cute::_128, cute::_128, cute::_64>;
using ClusterShape = cute::Shape<cute::_1, cute::_4, cute::_1>;

using CollectiveEpilogue = typename cutlass::epilogue::collective::CollectiveBuilder<
    cutlass::arch::Sm90, cutlass::arch::OpClassTensorOp,
    TileShape, ClusterShape,
    cutlass::epilogue::collective::EpilogueTileAuto,
    Acc, Acc,
    ElemCD, cutlass::layout::RowMajor, 128 / cutlass::sizeof_bits<ElemCD>::value,
    ElemCD, cutlass::layout::RowMajor, 128 / cutlass::sizeof_bits<ElemCD>::value,
    cutlass::epilogue::collective::EpilogueScheduleAuto
  >::CollectiveOp;

using CollectiveMainloop = typename cutlass::gemm::collective::CollectiveBuilder<
    cutlass::arch::Sm90, cutlass::arch::OpClassTensorOp,
    ElemA, cutlass::layout::RowMajor, 128 / cutlass::sizeof_bits<ElemA>::value,
    ElemB, cutlass::layout::ColumnMajor, 128 / cutlass::sizeof_bits<ElemB>::value,
    Acc,
    TileShape, ClusterShape,
    cutlass::gemm::collective::StageCountAutoCarveout<static_cast<int>(sizeof(typename CollectiveEpilogue::SharedStorage))>,
    cutlass::gemm::collective::KernelScheduleAuto
  >::CollectiveOp;

using GemmKernel = cutlass::gemm::kernel::GemmUniversal<
    cute::Shape<int,int,int,int>,
    CollectiveMainloop,
    CollectiveEpilogue
>;
using Gemm = cutlass::gemm::device::GemmUniversalAdapter<GemmKernel>;

// Force the device kernel symbol into the cubin without needing a host main.
auto* _anchor = &cutlass::device_kernel<GemmKernel>;


// ===== COMPILED SASS (sm_90a) =====

	.target	sm_90a

	.elftype	@"ET_EXEC"


//--------------------- .note.nv.tkinfo           --------------------------
	.section	.note.nv.tkinfo,"",@"SHT_NOTE"
	.sectionflags	@"SHF_NOTE_NV_TKINFO"
	.tkinfo
        /*0018*/ 	.word	0x00000002
        /*0030*/ 	.string	""
        /*0030*/ 	.string	"ptxas"
        /*0030*/ 	.string	"Cuda compilation tools, release 13.0, V13.0.88"
        /*0030*/ 	.string	"Build cuda_13.0.r13.0/compiler.36424714_0"
        /*0030*/ 	.string	"-arch sm_90a -m 64 "



//--------------------- .note.nv.cuinfo           --------------------------
	.section	.note.nv.cuinfo,"",@"SHT_NOTE"
	.sectionflags	@"SHF_NOTE_NV_CUINFO"
        /*0018*/ 	.short	0x0002
        /*001a*/ 	.short	0x005a
        /*001c*/ 	.short	0x0082
	.zero		2


//--------------------- .nv.info                  --------------------------
	.section	.nv.info,"",@"SHT_CUDA_INFO"
	.align	4


	//----- nvinfo : EIATTR_REGCOUNT
	.align		4
        /*0000*/ 	.byte	0x04, 0x2f
        /*0002*/ 	.short	(.L_12 - .L_11)
	.align		4
.L_11:
        /*0004*/ 	.word	index@(_ZN7cutlass13device_kernelINS_4gemm6kernel13GemmUniversalIN4cute5tupleIJiiiiEEENS1_10collective13CollectiveMmaINS1_37MainloopSm90TmaGmmaWarpSpecializedFP8ILi14ENS5_IJNS4_1CILi1EEENSA_ILi4EEESB_EEENS1_35KernelTmaWarpSpecializedCooperativeEEENS5_IJNSA_ILi128EEESG_NSA_ILi64EEEEEENS_12float_e5m2_tENS5_IJlSB_lEEESJ_SK_NS4_8TiledMMAINS4_8MMA_AtomIJNS4_4SM904GMMA31MMA_64x128x32_F32E5M2E5M2_SS_TNILNSO_7ScaleInE1ELSQ_1EEEEEENS4_6LayoutINS5_IJNSA_ILi2EEESB_SB_EEENS5_IJSB_NSA_ILi0EEESW_EEEEENS5_IJNS4_10UnderscoreESZ_SZ_EEEEENS4_23SM90_TMA_LOAD_MULTICASTENS4_14ComposedLayoutINS4_7SwizzleILi2ELi4ELi3EEENS4_18smem_ptr_flag_bitsILi8EEENST_INS5_IJNSA_ILi8EEESH_EEENS5_IJSH_SB_EEEEEEEvNS4_8identityENS4_13SM90_TMA_LOADES1C_vS1D_EENS_8epilogue10collective6detail29Sm90TmaWarpSpecializedAdapterINS1H_15DefaultEpilogueISJ_SK_SK_NS1G_6thread17LinearCombinationISJ_Li1EffLNS1L_9ScaleType4KindE0ELNS_15FloatRoundStyleE2ESJ_EENS1_15EpilogueDefaultEEEEEvvEEEEvNT_6ParamsE)
        /*0008*/ 	.word	0x000000a8


	//----- nvinfo : EIATTR_FRAME_SIZE
	.align		4
.L_12:
        /*000c*/ 	.byte	0x04, 0x11
        /*000e*/ 	.short	(.L_14 - .L_13)
	.align		4
.L_13:
        /*0010*/ 	.word	index@(_ZN7cutlass13device_kernelINS_4gemm6kernel13GemmUniversalIN4cute5tupleIJiiiiEEENS1_10collective13CollectiveMmaINS1_37MainloopSm90TmaGmmaWarpSpecializedFP8ILi14ENS5_IJNS4_1CILi1EEENSA_ILi4EEESB_EEENS1_35KernelTmaWarpSpecializedCooperativeEEENS5_IJNSA_ILi128EEESG_NSA_ILi64EEEEEENS_12float_e5m2_tENS5_IJlSB_lEEESJ_SK_NS4_8TiledMMAINS4_8MMA_AtomIJNS4_4SM904GMMA31MMA_64x128x32_F32E5M2E5M2_SS_TNILNSO_7ScaleInE1ELSQ_1EEEEEENS4_6LayoutINS5_IJNSA_ILi2EEESB_SB_EEENS5_IJSB_NSA_ILi0EEESW_EEEEENS5_IJNS4_10UnderscoreESZ_SZ_EEEEENS4_23SM90_TMA_LOAD_MULTICASTENS4_14ComposedLayoutINS4_7SwizzleILi2ELi4ELi3EEENS4_18smem_ptr_flag_bitsILi8EEENST_INS5_IJNSA_ILi8EEESH_EEENS5_IJSH_SB_EEEEEEEvNS4_8identityENS4_13SM90_TMA_LOADES1C_vS1D_EENS_8epilogue10collective6detail29Sm90TmaWarpSpecializedAdapterINS1H_15DefaultEpilogueISJ_SK_SK_NS1G_6thread17LinearCombinationISJ_Li1EffLNS1L_9ScaleType4KindE0ELNS_15FloatRoundStyleE2ESJ_EENS1_15EpilogueDefaultEEEEEvvEEEEvNT_6ParamsE)
        /*0014*/ 	.word	0x00000000


	//----- nvinfo : EIATTR_MIN_STACK_SIZE
	.align		4
.L_14:
        /*0018*/ 	.byte	0x04, 0x12
        /*001a*/ 	.short	(.L_16 - .L_15)
	.align		4
.L_15:
        /*001c*/ 	.word	index@(_ZN7cutlass13device_kernelINS_4gemm6kernel13GemmUniversalIN4cute5tupleIJiiiiEEENS1_10collective13CollectiveMmaINS1_37MainloopSm90TmaGmmaWarpSpecializedFP8ILi14ENS5_IJNS4_1CILi1EEENSA_ILi4EEESB_EEENS1_35KernelTmaWarpSpecializedCooperativeEEENS5_IJNSA_ILi128EEESG_NSA_ILi64EEEEEENS_12float_e5m2_tENS5_IJlSB_lEEESJ_SK_NS4_8TiledMMAINS4_8MMA_AtomIJNS4_4SM904GMMA31MMA_64x128x32_F32E5M2E5M2_SS_TNILNSO_7ScaleInE1ELSQ_1EEEEEENS4_6LayoutINS5_IJNSA_ILi2EEESB_SB_EEENS5_IJSB_NSA_ILi0EEESW_EEEEENS5_IJNS4_10UnderscoreESZ_SZ_EEEEENS4_23SM90_TMA_LOAD_MULTICASTENS4_14ComposedLayoutINS4_7SwizzleILi2ELi4ELi3EEENS4_18smem_ptr_flag_bitsILi8EEENST_INS5_IJNSA_ILi8EEESH_EEENS5_IJSH_SB_EEEEEEEvNS4_8identityENS4_13SM90_TMA_LOADES1C_vS1D_EENS_8epilogue10collective6detail29Sm90TmaWarpSpecializedAdapterINS1H_15DefaultEpilogueISJ_SK_SK_NS1G_6thread17LinearCombinationISJ_Li1EffLNS1L_9ScaleType4KindE0ELNS_15FloatRoundStyleE2ESJ_EENS1_15EpilogueDefaultEEEEEvvEEEEvNT_6ParamsE)
        /*0020*/ 	.word	0x00000000
.L_16:


//--------------------- .nv.compat                --------------------------
	.section	.nv.compat,"",@"SHT_CUDA_COMPAT_INFO"
	.align	4
        /*0000*/ 	.byte	0x02, 0x09, 0x01, 0x00, 0x02, 0x02, 0x04, 0x00, 0x02, 0x05, 0x05, 0x00, 0x03, 0x07, 0x01, 0x01
        /*0010*/ 	.byte	0x02, 0x03, 0x01, 0x00, 0x02, 0x06, 0x01, 0x00, 0x04, 0x0b, 0x08, 0x00, 0x00, 0x00, 0x00, 0x00
        /*0020*/ 	.byte	0x00, 0x00, 0x00, 0x00


//--------------------- .nv.info._ZN7cutlass13device_kernelINS_4gemm6kernel13GemmUniversalIN4cute5tupleIJiiiiEEENS1_10collective13CollectiveMmaINS1_37MainloopSm90TmaGmmaWarpSpecializedFP8ILi14ENS5_IJNS4_1CILi1EEENSA_ILi4EEESB_EEENS1_35KernelTmaWarpSpecializedCooperativeEEENS5_IJNSA_ILi128EEESG_NSA_ILi64EEEEEENS_12float_e5m2_tENS5_IJlSB_lEEESJ_SK_NS4_8TiledMMAINS4_8MMA_AtomIJNS4_4SM904GMMA31MMA_64x128x32_F32E5M2E5M2_SS_TNILNSO_7ScaleInE1ELSQ_1EEEEEENS4_6LayoutINS5_IJNSA_ILi2EEESB_SB_EEENS5_IJSB_NSA_ILi0EEESW_EEEEENS5_IJNS4_10UnderscoreESZ_SZ_EEEEENS4_23SM90_TMA_LOAD_MULTICASTENS4_14ComposedLayoutINS4_7SwizzleILi2ELi4ELi3EEENS4_18smem_ptr_flag_bitsILi8EEENST_INS5_IJNSA_ILi8EEESH_EEENS5_IJSH_SB_EEEEEEEvNS4_8identityENS4_13SM90_TMA_LOADES1C_vS1D_EENS_8epilogue10collective6detail29Sm90TmaWarpSpecializedAdapterINS1H_15DefaultEpilogueISJ_SK_SK_NS1G_6thread17LinearCombinationISJ_Li1EffLNS1L_9ScaleType4KindE0ELNS_15FloatRoundStyleE2ESJ_EENS1_15EpilogueDefaultEEEEEvvEEEEvNT_6ParamsE --------------------------
	.section	.nv.info._ZN7cutlass13device_kernelINS_4gemm6kernel13GemmUniversalIN4cute5tupleIJiiiiEEENS1_10collective13CollectiveMmaINS1_37MainloopSm90TmaGmmaWarpSpecializedFP8ILi14ENS5_IJNS4_1CILi1EEENSA_ILi4EEESB_EEENS1_35KernelTmaWarpSpecializedCooperativeEEENS5_IJNSA_ILi128EEESG_NSA_ILi64EEEEEENS_12float_e5m2_tENS5_IJlSB_lEEESJ_SK_NS4_8TiledMMAINS4_8MMA_AtomIJNS4_4SM904GMMA31MMA_64x128x32_F32E5M2E5M2_SS_TNILNSO_7ScaleInE1ELSQ_1EEEEEENS4_6LayoutINS5_IJNSA_ILi2EEESB_SB_EEENS5_IJSB_NSA_ILi0EEESW_EEEEENS5_IJNS4_10UnderscoreESZ_SZ_EEEEENS4_23SM90_TMA_LOAD_MULTICASTENS4_14ComposedLayoutINS4_7SwizzleILi2ELi4ELi3EEENS4_18smem_ptr_flag_bitsILi8EEENST_INS5_IJNSA_ILi8EEESH_EEENS5_IJSH_SB_EEEEEEEvNS4_8identityENS4_13SM90_TMA_LOADES1C_vS1D_EENS_8epilogue10collective6detail29Sm90TmaWarpSpecializedAdapterINS1H_15DefaultEpilogueISJ_SK_SK_NS1G_6thread17LinearCombinationISJ_Li1EffLNS1L_9ScaleType4KindE0ELNS_15FloatRoundStyleE2ESJ_EENS1_15EpilogueDefaultEEEEEvvEEEEvNT_6ParamsE,"",@"SHT_CUDA_INFO"
	.sectionflags	@""
	.align	4


	//----- nvinfo : EIATTR_CUDA_API_VERSION
	.align		4
        /*0000*/ 	.byte	0x04, 0x37
        /*0002*/ 	.short	(.L_18 - .L_17)
.L_17:
        /*0004*/ 	.word	0x00000082


	//----- nvinfo : EIATTR_KPARAM_INFO
	.align		4
.L_18:
        /*0008*/ 	.byte	0x04, 0x17
        /*000a*/ 	.short	(.L_20 - .L_19)
.L_19:
        /*000c*/ 	.word	0x00000000
        /*0010*/ 	.short	0x0000
        /*0012*/ 	.short	0x0070
        /*0014*/ 	.byte	0x00, 0xf0, 0x01, 0x10


	//----- nvinfo : EIATTR_SPARSE_MMA_MASK
	.align		4
.L_20:
        /*0018*/ 	.byte	0x03, 0x50
        /*001a*/ 	.short	0x0000


	//----- nvinfo : EIATTR_MAXREG_COUNT
	.align		4
        /*001c*/ 	.byte	0x03, 0x1b
        /*001e*/ 	.short	0x00a8


	//----- nvinfo : EIATTR_NUM_BARRIERS
	.align		4
        /*0020*/ 	.byte	0x02, 0x4c
        /*0022*/ 	.byte	0x01
	.zero		1


	//----- nvinfo : EIATTR_MERCURY_ISA_VERSION
	.align		4
        /*0024*/ 	.byte	0x03, 0x5f
        /*0026*/ 	.short	0x0101


	//----- nvinfo : EIATTR_INT_WARP_WIDE_INSTR_OFFSETS
	.align		4
        /*0028*/ 	.byte	0x04, 0x31
        /*002a*/ 	.short	(.L_22 - .L_21)


	//   ....[0]....
.L_21:
        /*002c*/ 	.word	0x000005b0


	//   ....[1]....
        /*0030*/ 	.word	0x000005d0


	//   ....[2]....
        /*0034*/ 	.word	0x000007a0


	//----- nvinfo : EIATTR_COOP_GROUP_MASK_REGIDS
	.align		4
.L_22:
        /*0038*/ 	.byte	0x04, 0x29
        /*003a*/ 	.short	(.L_24 - .L_23)


	//   ....[0]....
.L_23:
        /*003c*/ 	.word	0xffffffff


	//   ....[1]....
        /*0040*/ 	.word	0xffffffff


	//   ....[2]....
        /*0044*/ 	.word	0xffffffff


	//   ....[3]....
        /*0048*/ 	.word	0xffffffff


	//   ....[4]....
        /*004c*/ 	.word	0xffffffff


	//   ....[5]....
        /*0050*/ 	.word	0xffffffff


	//----- nvinfo : EIATTR_COOP_GROUP_INSTR_OFFSETS
	.align		4
.L_24:
        /*0054*/ 	.byte	0x04, 0x28
        /*0056*/ 	.short	(.L_26 - .L_25)


	//   ....[0]....
.L_25:
        /*0058*/ 	.word	0x00000060


	//   ....[1]....
        /*005c*/ 	.word	0x00000070


	//   ....[2]....
        /*0060*/ 	.word	0x00000130


	//   ....[3]....
        /*0064*/ 	.word	0x00000430


	//   ....[4]....
        /*0068*/ 	.word	0x000008e0


	//   ....[5]....
        /*006c*/ 	.word	0x00001360


	//----- nvinfo : EIATTR_REG_RECONFIG
	.align		4
.L_26:
        /*0070*/ 	.byte	0x01, 0x54
	.zero		2


	//----- nvinfo : EIATTR_MBARRIER_INSTR_OFFSETS
	.align		4
        /*0074*/ 	.byte	0x04, 0x39
        /*0076*/ 	.short	(.L_28 - .L_27)


	//   ....[0]....
.L_27:
        /*0078*/ 	.word	0x00000250
        /*007c*/ 	.word	0x000000ff
        /*0080*/ 	.word	0x00000000
        /*0084*/ 	.short	0x0100
        /*0086*/ 	.byte	0x08
	.zero		1


	//   ....[1]....
        /*0088*/ 	.word	0x00000260
        /*008c*/ 	.word	0x000000ff
        /*0090*/ 	.word	0x00000070
        /*0094*/ 	.short	0x0100
        /*0096*/ 	.byte	0x08
	.zero		1


	//   ....[2]....
        /*0098*/ 	.word	0x00000270
        /*009c*/ 	.word	0x000000ff
        /*00a0*/ 	.word	0x00000008
        /*00a4*/ 	.short	0x0100
        /*00a6*/ 	.byte	0x08
	.zero		1


	//   ....[3]....
        /*00a8*/ 	.word	0x00000280
        /*00ac*/ 	.word	0x000000ff
        /*00b0*/ 	.word	0x00000078
        /*00b4*/ 	.short	0x0100
        /*00b6*/ 	.byte	0x08
	.zero		1


	//   ....[4]....
        /*00b8*/ 	.word	0x00000290
        /*00bc*/ 	.word	0x000000ff
        /*00c0*/ 	.word	0x00000010
        /*00c4*/ 	.short	0x0100
        /*00c6*/ 	.byte	0x08
	.zero		1


	//   ....[5]....
        /*00c8*/ 	.word	0x000002a0
        /*00cc*/ 	.word	0x000000ff
        /*00d0*/ 	.word	0x00000080
        /*00d4*/ 	.short	0x0100
        /*00d6*/ 	.byte	0x08
	.zero		1


	//   ....[6]....
        /*00d8*/ 	.word	0x000002b0
        /*00dc*/ 	.word	0x000000ff
        /*00e0*/ 	.word	0x00000018
        /*00e4*/ 	.short	0x0100
        /*00e6*/ 	.byte	0x08
	.zero		1


	//   ....[7]....
        /*00e8*/ 	.word	0x000002c0
        /*00ec*/ 	.word	0x000000ff
        /*00f0*/ 	.word	0x00000088
        /*00f4*/ 	.short	0x0100
        /*00f6*/ 	.byte	0x08
	.zero		1


	//   ....[8]....
        /*00f8*/ 	.word	0x000002d0
        /*00fc*/ 	.word	0x000000ff
        /*0100*/ 	.word	0x00000020
        /*0104*/ 	.short	0x0100
        /*0106*/ 	.byte	0x08
	.zero		1


	//   ....[9]....
        /*0108*/ 	.word	0x000002e0
        /*010c*/ 	.word	0x000000ff
        /*0110*/ 	.word	0x00000090
        /*0114*/ 	.short	0x0100
        /*0116*/ 	.byte	0x08
	.zero		1


	//   ....[10]....
        /*0118*/ 	.word	0x000002f0
        /*011c*/ 	.word	0x000000ff
        /*0120*/ 	.word	0x00000028
        /*0124*/ 	.short	0x0100
        /*0126*/ 	.byte	0x08
	.zero		1


	//   ....[11]....
        /*0128*/ 	.word	0x00000300
        /*012c*/ 	.word	0x000000ff
        /*0130*/ 	.word	0x00000098
        /*0134*/ 	.short	0x0100
        /*0136*/ 	.byte	0x08
	.zero		1


	//   ....[12]....
        /*0138*/ 	.word	0x00000310
        /*013c*/ 	.word	0x000000ff
        /*0140*/ 	.word	0x00000030
        /*0144*/ 	.short	0x0100
        /*0146*/ 	.byte	0x08
	.zero		1


	//   ....[13]....
        /*0148*/ 	.word	0x00000320
        /*014c*/ 	.word	0x000000ff
        /*0150*/ 	.word	0x000000a0
        /*0154*/ 	.short	0x0100
        /*0156*/ 	.byte	0x08
	.zero		1


	//   ....[14]....
        /*0158*/ 	.word	0x00000330
        /*015c*/ 	.word	0x000000ff
        /*0160*/ 	.word	0x00000038
        /*0164*/ 	.short	0x0100
        /*0166*/ 	.byte	0x08
	.zero		1


	//   ....[15]....
        /*0168*/ 	.word	0x00000340
        /*016c*/ 	.word	0x000000ff
        /*0170*/ 	.word	0x000000a8
        /*0174*/ 	.short	0x0100
        /*0176*/ 	.byte	0x08
	.zero		1


	//   ....[16]....
        /*0178*/ 	.word	0x00000350
        /*017c*/ 	.word	0x000000ff
        /*0180*/ 	.word	0x00000040
        /*0184*/ 	.short	0x0100
        /*0186*/ 	.byte	0x08
	.zero		1


	//   ....[17]....
        /*0188*/ 	.word	0x00000360
        /*018c*/ 	.word	0x000000ff
        /*0190*/ 	.word	0x000000b0
        /*0194*/ 	.short	0x0100
        /*0196*/ 	.byte	0x08
	.zero		1


	//   ....[18]....
        /*0198*/ 	.word	0x00000370
        /*019c*/ 	.word	0x000000ff
        /*01a0*/ 	.word	0x00000048
        /*01a4*/ 	.short	0x0100
        /*01a6*/ 	.byte	0x08
	.zero		1


	//   ....[19]....
        /*01a8*/ 	.word	0x00000380
        /*01ac*/ 	.word	0x000000ff
        /*01b0*/ 	.word	0x000000b8
        /*01b4*/ 	.short	0x0100
        /*01b6*/ 	.byte	0x08
	.zero		1


	//   ....[20]....
        /*01b8*/ 	.word	0x00000390
        /*01bc*/ 	.word	0x000000ff
        /*01c0*/ 	.word	0x00000050
        /*01c4*/ 	.short	0x0100
        /*01c6*/ 	.byte	0x08
	.zero		1


	//   ....[21]....
        /*01c8*/ 	.word	0x000003a0
        /*01cc*/ 	.word	0x000000ff
        /*01d0*/ 	.word	0x000000c0
        /*01d4*/ 	.short	0x0100
        /*01d6*/ 	.byte	0x08
	.zero		1


	//   ....[22]....
        /*01d8*/ 	.word	0x000003b0
        /*01dc*/ 	.word	0x000000ff
        /*01e0*/ 	.word	0x00000058
        /*01e4*/ 	.short	0x0100
        /*01e6*/ 	.byte	0x08
	.zero		1


	//   ....[23]....
        /*01e8*/ 	.word	0x000003c0
        /*01ec*/ 	.word	0x000000ff
        /*01f0*/ 	.word	0x000000c8
        /*01f4*/ 	.short	0x0100
        /*01f6*/ 	.byte	0x08
	.zero		1


	//   ....[24]....
        /*01f8*/ 	.word	0x000003d0
        /*01fc*/ 	.word	0x000000ff
        /*0200*/ 	.word	0x00000060
        /*0204*/ 	.short	0x0100
        /*0206*/ 	.byte	0x08
	.zero		1


	//   ....[25]....
        /*0208*/ 	.word	0x000003e0
        /*020c*/ 	.word	0x000000ff
        /*0210*/ 	.word	0x000000d0
        /*0214*/ 	.short	0x0100
        /*0216*/ 	.byte	0x08
	.zero		1


	//   ....[26]....
        /*0218*/ 	.word	0x000003f0
        /*021c*/ 	.word	0x000000ff
        /*0220*/ 	.word	0x00000068
        /*0224*/ 	.short	0x0100
        /*0226*/ 	.byte	0x08
	.zero		1


	//   ....[27]....
        /*0228*/ 	.word	0x00000400
        /*022c*/ 	.word	0x000000ff
        /*0230*/ 	.word	0x000000d8
        /*0234*/ 	.short	0x0100
        /*0236*/ 	.byte	0x08
	.zero		1


	//   ....[28]....
        /*0238*/ 	.word	0x00000840
        /*023c*/ 	.word	0x000000ff
        /*0240*/ 	.word	0x000000f0
        /*0244*/ 	.short	0x0100
        /*0246*/ 	.byte	0x06
	.zero		1


	//   ....[29]....
        /*0248*/ 	.word	0x00000890
        /*024c*/ 	.word	0x000000ff
        /*0250*/ 	.word	0x000000f8
        /*0254*/ 	.short	0x0100
        /*0256*/ 	.byte	0x06
	.zero		1


	//   ....[30]....
        /*0258*/ 	.word	0x00001880
        /*025c*/ 	.word	0x000000ff
        /*0260*/ 	.word	0x00000000
        /*0264*/ 	.short	0x010a
        /*0266*/ 	.byte	0x06
	.zero		1


	//   ....[31]....
        /*0268*/ 	.word	0x000018c0
        /*026c*/ 	.word	0x000000ff
        /*0270*/ 	.word	0x00000000
        /*0274*/ 	.short	0x010a
        /*0276*/ 	.byte	0x06
	.zero		1


	//   ....[32]....
        /*0278*/ 	.word	0x000021e0
        /*027c*/ 	.word	0x000000ff
        /*0280*/ 	.word	0x00000000
        /*0284*/ 	.short	0x010a
        /*0286*/ 	.byte	0x0c
	.zero		1


	//   ....[33]....
        /*0288*/ 	.word	0x00002220
        /*028c*/ 	.word	0x000000ff
        /*0290*/ 	.word	0x00000000
        /*0294*/ 	.short	0x010a
        /*0296*/ 	.byte	0x0c
	.zero		1


	//   ....[34]....
        /*0298*/ 	.word	0x00002850
        /*029c*/ 	.word	0x0000008e
        /*02a0*/ 	.word	0x00000000
        /*02a4*/ 	.short	0x0101
        /*02a6*/ 	.byte	0x3f
	.zero		1


	//   ....[35]....
        /*02a8*/ 	.word	0x00002ee0
        /*02ac*/ 	.word	0x0000000b
        /*02b0*/ 	.word	0x00000000
        /*02b4*/ 	.short	0x0101
        /*02b6*/ 	.byte	0x3f
	.zero		1


	//   ....[36]....
        /*02b8*/ 	.word	0x000087e0
        /*02bc*/ 	.word	0x00000014
        /*02c0*/ 	.word	0x00000070
        /*02c4*/ 	.short	0x010a
        /*02c6*/ 	.byte	0x3f
	.zero		1


	//   ....[37]....
        /*02c8*/ 	.word	0x00008b80
        /*02cc*/ 	.word	0x00000008
        /*02d0*/ 	.word	0x000000f8
        /*02d4*/ 	.short	0x0101
        /*02d6*/ 	.byte	0x3f
	.zero		1


	//   ....[38]....
        /*02d8*/ 	.word	0x00009280
        /*02dc*/ 	.word	0x00000006
        /*02e0*/ 	.word	0x00000000
        /*02e4*/ 	.short	0x010a
        /*02e6*/ 	.byte	0x3f
	.zero		1


	//   ....[39]....
        /*02e8*/ 	.word	0x00009300
        /*02ec*/ 	.word	0x00000007
        /*02f0*/ 	.word	0x00000000
        /*02f4*/ 	.short	0x010a
        /*02f6*/ 	.byte	0x3f
	.zero		1


	//   ....[40]....
        /*02f8*/ 	.word	0x00009390
        /*02fc*/ 	.word	0x00000006
        /*0300*/ 	.word	0x00000000
        /*0304*/ 	.short	0x010a
        /*0306*/ 	.byte	0x3f
	.zero		1


	//   ....[41]....
        /*0308*/ 	.word	0x00009420
        /*030c*/ 	.word	0x00000009
        /*0310*/ 	.word	0x00000000
        /*0314*/ 	.short	0x010a
        /*0316*/ 	.byte	0x3f
	.zero		1


	//   ....[42]....
        /*0318*/ 	.word	0x000094b0
        /*031c*/ 	.word	0x00000006
        /*0320*/ 	.word	0x00000000
        /*0324*/ 	.short	0x010a
        /*0326*/ 	.byte	0x3f
	.zero		1


	//   ....[43]....
        /*0328*/ 	.word	0x00009540
        /*032c*/ 	.word	0x00000009
        /*0330*/ 	.word	0x00000000
        /*0334*/ 	.short	0x010a
        /*0336*/ 	.byte	0x3f
	.zero		1


	//   ....[44]....
        /*0338*/ 	.word	0x000095d0
        /*033c*/ 	.word	0x00000006
        /*0340*/ 	.word	0x00000000
        /*0344*/ 	.short	0x010a
        /*0346*/ 	.byte	0x3f
	.zero		1


	//   ....[45]....
        /*0348*/ 	.word	0x00009660
        /*034c*/ 	.word	0x00000009
        /*0350*/ 	.word	0x00000000
        /*0354*/ 	.short	0x010a
        /*0356*/ 	.byte	0x3f
	.zero		1


	//   ....[46]....
        /*0358*/ 	.word	0x000096f0
        /*035c*/ 	.word	0x00000006
        /*0360*/ 	.word	0x00000000
        /*0364*/ 	.short	0x010a
        /*0366*/ 	.byte	0x3f
	.zero		1


	//   ....[47]....
        /*0368*/ 	.word	0x00009780
        /*036c*/ 	.word	0x00000009
        /*0370*/ 	.word	0x00000000
        /*0374*/ 	.short	0x010a
        /*0376*/ 	.byte	0x3f
	.zero		1


	//   ....[48]....
        /*0378*/ 	.word	0x00009810
        /*037c*/ 	.word	0x00000006
        /*0380*/ 	.word	0x00000000
        /*0384*/ 	.short	0x010a
        /*0386*/ 	.byte	0x3f
	.zero		1


	//   ....[49]....
        /*0388*/ 	.word	0x000098a0
        /*038c*/ 	.word	0x00000009
        /*0390*/ 	.word	0x00000000
        /*0394*/ 	.short	0x010a
        /*0396*/ 	.byte	0x3f
	.zero		1


	//   ....[50]....
        /*0398*/ 	.word	0x00009930
        /*039c*/ 	.word	0x00000006
        /*03a0*/ 	.word	0x00000000
        /*03a4*/ 	.short	0x010a
        /*03a6*/ 	.byte	0x3f
	.zero		1


	//   ....[51]....
        /*03a8*/ 	.word	0x000099c0
        /*03ac*/ 	.word	0x00000003
        /*03b0*/ 	.word	0x00000000
        /*03b4*/ 	.short	0x010a
        /*03b6*/ 	.byte	0x3f
	.zero		1


	//   ....[52]....
        /*03b8*/ 	.word	0x00009a30
        /*03bc*/ 	.word	0x0000000c
        /*03c0*/ 	.word	0x00000000
        /*03c4*/ 	.short	0x010a
        /*03c6*/ 	.byte	0x3f
	.zero		1


	//   ....[53]....
        /*03c8*/ 	.word	0x00009a90
        /*03cc*/ 	.word	0x0000008e
        /*03d0*/ 	.word	0x00000000
        /*03d4*/ 	.short	0x010a
        /*03d6*/ 	.byte	0x3f
	.zero		1


	//   ....[54]....
        /*03d8*/ 	.word	0x00009b60
        /*03dc*/ 	.word	0x00000014
        /*03e0*/ 	.word	0x00000070
        /*03e4*/ 	.short	0x010a
        /*03e6*/ 	.byte	0x3f
	.zero		1


	//   ....[55]....
        /*03e8*/ 	.word	0x00009c30
        /*03ec*/ 	.word	0x00000006
        /*03f0*/ 	.word	0x00000000
        /*03f4*/ 	.short	0x010a
        /*03f6*/ 	.byte	0x3f
	.zero		1


	//   ....[56]....
        /*03f8*/ 	.word	0x00009c80
        /*03fc*/ 	.word	0x00000007
        /*0400*/ 	.word	0x00000000
        /*0404*/ 	.short	0x010a
        /*0406*/ 	.byte	0x3f
	.zero		1


	//   ....[57]....
        /*0408*/ 	.word	0x00009cd0
        /*040c*/ 	.word	0x00000006
        /*0410*/ 	.word	0x00000000
        /*0414*/ 	.short	0x010a
        /*0416*/ 	.byte	0x3f
	.zero		1


	//   ....[58]....
        /*0418*/ 	.word	0x00009d20
        /*041c*/ 	.word	0x00000009
        /*0420*/ 	.word	0x00000000
        /*0424*/ 	.short	0x010a
        /*0426*/ 	.byte	0x3f
	.zero		1


	//   ....[59]....
        /*0428*/ 	.word	0x00009d70
        /*042c*/ 	.word	0x00000006
        /*0430*/ 	.word	0x00000000
        /*0434*/ 	.short	0x010a
        /*0436*/ 	.byte	0x3f
	.zero		1


	//   ....[60]....
        /*0438*/ 	.word	0x00009dc0
        /*043c*/ 	.word	0x00000009
        /*0440*/ 	.word	0x00000000
        /*0444*/ 	.short	0x010a
        /*0446*/ 	.byte	0x3f
	.zero		1


	//   ....[61]....
        /*0448*/ 	.word	0x00009e10
        /*044c*/ 	.word	0x00000006
        /*0450*/ 	.word	0x00000000
        /*0454*/ 	.short	0x010a
        /*0456*/ 	.byte	0x3f
	.zero		1


	//   ....[62]....
        /*0458*/ 	.word	0x00009e60
        /*045c*/ 	.word	0x00000009
        /*0460*/ 	.word	0x00000000
        /*0464*/ 	.short	0x010a
        /*0466*/ 	.byte	0x3f
	.zero		1


	//   ....[63]....
        /*0468*/ 	.word	0x00009eb0
        /*046c*/ 	.word	0x00000006
        /*0470*/ 	.word	0x00000000
        /*0474*/ 	.short	0x010a
        /*0476*/ 	.byte	0x3f
	.zero		1


	//   ....[64]....
        /*0478*/ 	.word	0x00009f00
        /*047c*/ 	.word	0x00000009
        /*0480*/ 	.word	0x00000000
        /*0484*/ 	.short	0x010a
        /*0486*/ 	.byte	0x3f
	.zero		1


	//   ....[65]....
        /*0488*/ 	.word	0x00009f50
        /*048c*/ 	.word	0x00000006
        /*0490*/ 	.word	0x00000000
        /*0494*/ 	.short	0x010a
        /*0496*/ 	.byte	0x3f
	.zero		1


	//   ....[66]....
        /*0498*/ 	.word	0x00009fa0
        /*049c*/ 	.word	0x00000009
        /*04a0*/ 	.word	0x00000000
        /*04a4*/ 	.short	0x010a
        /*04a6*/ 	.byte	0x3f
	.zero		1


	//   ....[67]....
        /*04a8*/ 	.word	0x00009ff0
        /*04ac*/ 	.word	0x00000006
        /*04b0*/ 	.word	0x00000000
        /*04b4*/ 	.short	0x010a
        /*04b6*/ 	.byte	0x3f
	.zero		1


	//----- nvinfo : EIATTR_NUM_MBARRIERS
	.align		4
.L_28:
        /*04b8*/ 	.byte	0x03, 0x38
        /*04ba*/ 	.short	0x001e


	//----- nvinfo : EIATTR_EXIT_INSTR_OFFSETS
	.align		4
        /*04bc*/ 	.byte	0x04, 0x1c
        /*04be*/ 	.short	(.L_30 - .L_29)


	//   ....[0]....
.L_29:
        /*04c0*/ 	.word	0x00000a40


	//   ....[1]....
        /*04c4*/ 	.word	0x00001230


	//   ....[2]....
        /*04c8*/ 	.word	0x00007f00


	//   ....[3]....
        /*04cc*/ 	.word	0x00008460


	//   ....[4]....
        /*04d0*/ 	.word	0x00009a10


	//----- nvinfo : EIATTR_MAX_THREADS
	.align		4
.L_30:
        /*04d4*/ 	.byte	0x04, 0x05
        /*04d6*/ 	.short	(.L_32 - .L_31)
.L_31:
        /*04d8*/ 	.word	0x00000180
        /*04dc*/ 	.word	0x00000001
        /*04e0*/ 	.word	0x00000001


	//----- nvinfo : EIATTR_CRS_STACK_SIZE
	.align		4
.L_32:
        /*04e4*/ 	.byte	0x04, 0x1e
        /*04e6*/ 	.short	(.L_34 - .L_33)
.L_33:
        /*04e8*/ 	.word	0x00000000


	//----- nvinfo : EIATTR_CBANK_PARAM_SIZE
	.align		4
.L_34:
        /*04ec*/ 	.byte	0x03, 0x19
        /*04ee*/ 	.short	0x0470


	//----- nvinfo : EIATTR_PARAM_CBANK
	.align		4
        /*04f0*/ 	.byte	0x04, 0x0a
        /*04f2*/ 	.short	(.L_36 - .L_35)
	.align		4
.L_35:
        /*04f4*/ 	.word	index@(.nv.constant0._ZN7cutlass13device_kernelINS_4gemm6kernel13GemmUniversalIN4cute5tupleIJiiiiEEENS1_10collective13CollectiveMmaINS1_37MainloopSm90TmaGmmaWarpSpecializedFP8ILi14ENS5_IJNS4_1CILi1EEENSA_ILi4EEESB_EEENS1_35KernelTmaWarpSpecializedCooperativeEEENS5_IJNSA_ILi128EEESG_NSA_ILi64EEEEEENS_12float_e5m2_tENS5_IJlSB_lEEESJ_SK_NS4_8TiledMMAINS4_8MMA_AtomIJNS4_4SM904GMMA31MMA_64x128x32_F32E5M2E5M2_SS_TNILNSO_7ScaleInE1ELSQ_1EEEEEENS4_6LayoutINS5_IJNSA_ILi2EEESB_SB_EEENS5_IJSB_NSA_ILi0EEESW_EEEEENS5_IJNS4_10UnderscoreESZ_SZ_EEEEENS4_23SM90_TMA_LOAD_MULTICASTENS4_14ComposedLayoutINS4_7SwizzleILi2ELi4ELi3EEENS4_18smem_ptr_flag_bitsILi8EEENST_INS5_IJNSA_ILi8EEESH_EEENS5_IJSH_SB_EEEEEEEvNS4_8identityENS4_13SM90_TMA_LOADES1C_vS1D_EENS_8epilogue10collective6detail29Sm90TmaWarpSpecializedAdapterINS1H_15DefaultEpilogueISJ_SK_SK_NS1G_6thread17LinearCombinationISJ_Li1EffLNS1L_9ScaleType4KindE0ELNS_15FloatRoundStyleE2ESJ_EENS1_15EpilogueDefaultEEEEEvvEEEEvNT_6ParamsE)
        /*04f8*/ 	.short	0x0210
        /*04fa*/ 	.short	0x0470


	//----- nvinfo : EIATTR_SW_WAR
	.align		4
.L_36:
        /*04fc*/ 	.byte	0x04, 0x36
        /*04fe*/ 	.short	(.L_38 - .L_37)
.L_37:
        /*0500*/ 	.word	0x00000008
.L_38:


//--------------------- .nv.callgraph             --------------------------
	.section	.nv.callgraph,"",@"SHT_CUDA_CALLGRAPH"
	.align	4
	.sectionentsize	8
	.align		4
        /*0000*/ 	.word	0x00000000
	.align		4
        /*0004*/ 	.word	0xffffffff
	.align		4
        /*0008*/ 	.word	0x00000000
	.align		4
        /*000c*/ 	.word	0xfffffffe
	.align		4
        /*0010*/ 	.word	0x00000000
	.align		4
        /*0014*/ 	.word	0xfffffffd
	.align		4
        /*0018*/ 	.word	0x00000000
	.align		4
        /*001c*/ 	.word	0xfffffffc


//--------------------- .nv.constant4             --------------------------
	.section	.nv.constant4,"a",@progbits
	.align	8
	.align		8
.nv.constant4:
        /*0000*/ 	.dword	_ZN40_INTERNAL_4ceb7eeb_4_k_cu_d6294800_203444cuda3std3__45__cpo5beginE
	.align		8
        /*0008*/ 	.dword	_ZN40_INTERNAL_4ceb7eeb_4_k_cu_d6294800_203444cuda3std3__45__cpo3endE
	.align		8
        /*0010*/ 	.dword	_ZN40_INTERNAL_4ceb7eeb_4_k_cu_d6294800_203444cuda3std3__45__cpo6cbeginE
	.align		8
        /*0018*/ 	.dword	_ZN40_INTERNAL_4ceb7eeb_4_k_cu_d6294800_203444cuda3std3__45__cpo4cendE
	.align		8
        /*0020*/ 	.dword	_ZN40_INTERNAL_4ceb7eeb_4_k_cu_d6294800_203444cuda3std3__442_GLOBAL__N__4ceb7eeb_4_k_cu_d6294800_203446ignoreE
	.align		8
        /*0028*/ 	.dword	_ZN40_INTERNAL_4ceb7eeb_4_k_cu_d6294800_203444cuda3std3__419piecewise_constructE
	.align		8
        /*0030*/ 	.dword	_ZN40_INTERNAL_4ceb7eeb_4_k_cu_d6294800_203444cuda3std3__48in_placeE
	.align		8
        /*0038*/ 	.dword	_ZN40_INTERNAL_4ceb7eeb_4_k_cu_d6294800_203444cuda3std6ranges3__45__cpo4swapE
	.align		8
        /*0040*/ 	.dword	_ZN40_INTERNAL_4ceb7eeb_4_k_cu_d6294800_203444cuda3std6ranges3__45__cpo9iter_moveE
	.align		8
        /*0048*/ 	.dword	_ZN40_INTERNAL_4ceb7eeb_4_k_cu_d6294800_203444cute7productE
	.align		8
        /*0050*/ 	.dword	_ZN40_INTERNAL_4ceb7eeb_4_k_cu_d6294800_203444cute1_E


//--------------------- .text._ZN7cutlass13device_kernelINS_4gemm6kernel13GemmUniversalIN4cute5tupleIJiiiiEEENS1_10collective13CollectiveMmaINS1_37MainloopSm90TmaGmmaWarpSpecializedFP8ILi14ENS5_IJNS4_1CILi1EEENSA_ILi4EEESB_EEENS1_35KernelTmaWarpSpecializedCooperativeEEENS5_IJNSA_ILi128EEESG_NSA_ILi64EEEEEENS_12float_e5m2_tENS5_IJlSB_lEEESJ_SK_NS4_8TiledMMAINS4_8MMA_AtomIJNS4_4SM904GMMA31MMA_64x128x32_F32E5M2E5M2_SS_TNILNSO_7ScaleInE1ELSQ_1EEEEEENS4_6LayoutINS5_IJNSA_ILi2EEESB_SB_EEENS5_IJSB_NSA_ILi0EEESW_EEEEENS5_IJNS4_10UnderscoreESZ_SZ_EEEEENS4_23SM90_TMA_LOAD_MULTICASTENS4_14ComposedLayoutINS4_7SwizzleILi2ELi4ELi3EEENS4_18smem_ptr_flag_bitsILi8EEENST_INS5_IJNSA_ILi8EEESH_EEENS5_IJSH_SB_EEEEEEEvNS4_8identityENS4_13SM90_TMA_LOADES1C_vS1D_EENS_8epilogue10collective6detail29Sm90TmaWarpSpecializedAdapterINS1H_15DefaultEpilogueISJ_SK_SK_NS1G_6thread17LinearCombinationISJ_Li1EffLNS1L_9ScaleType4KindE0ELNS_15FloatRoundStyleE2ESJ_EENS1_15EpilogueDefaultEEEEEvvEEEEvNT_6ParamsE --------------------------
	.section	.text._ZN7cutlass13device_kernelINS_4gemm6kernel13GemmUniversalIN4cute5tupleIJiiiiEEENS1_10collective13CollectiveMmaINS1_37MainloopSm90TmaGmmaWarpSpecializedFP8ILi14ENS5_IJNS4_1CILi1EEENSA_ILi4EEESB_EEENS1_35KernelTmaWarpSpecializedCooperativeEEENS5_IJNSA_ILi128EEESG_NSA_ILi64EEEEEENS_12float_e5m2_tENS5_IJlSB_lEEESJ_SK_NS4_8TiledMMAINS4_8MMA_AtomIJNS4_4SM904GMMA31MMA_64x128x32_F32E5M2E5M2_SS_TNILNSO_7ScaleInE1ELSQ_1EEEEEENS4_6LayoutINS5_IJNSA_ILi2EEESB_SB_EEENS5_IJSB_NSA_ILi0EEESW_EEEEENS5_IJNS4_10UnderscoreESZ_SZ_EEEEENS4_23SM90_TMA_LOAD_MULTICASTENS4_14ComposedLayoutINS4_7SwizzleILi2ELi4ELi3EEENS4_18smem_ptr_flag_bitsILi8EEENST_INS5_IJNSA_ILi8EEESH_EEENS5_IJSH_SB_EEEEEEEvNS4_8identityENS4_13SM90_TMA_LOADES1C_vS1D_EENS_8epilogue10collective6detail29Sm90TmaWarpSpecializedAdapterINS1H_15DefaultEpilogueISJ_SK_SK_NS1G_6thread17LinearCombinationISJ_Li1EffLNS1L_9ScaleType4KindE0ELNS_15FloatRoundStyleE2ESJ_EENS1_15EpilogueDefaultEEEEEvvEEEEvNT_6ParamsE,"ax",@progbits
	.align	128
.text._ZN7cutlass13device_kernelINS_4gemm6kernel13GemmUniversalIN4cute5tupleIJiiiiEEENS1_10collective13CollectiveMmaINS1_37MainloopSm90TmaGmmaWarpSpecializedFP8ILi14ENS5_IJNS4_1CILi1EEENSA_ILi4EEESB_EEENS1_35KernelTmaWarpSpecializedCooperativeEEENS5_IJNSA_ILi128EEESG_NSA_ILi64EEEEEENS_12float_e5m2_tENS5_IJlSB_lEEESJ_SK_NS4_8TiledMMAINS4_8MMA_AtomIJNS4_4SM904GMMA31MMA_64x128x32_F32E5M2E5M2_SS_TNILNSO_7ScaleInE1ELSQ_1EEEEEENS4_6LayoutINS5_IJNSA_ILi2EEESB_SB_EEENS5_IJSB_NSA_ILi0EEESW_EEEEENS5_IJNS4_10UnderscoreESZ_SZ_EEEEENS4_23SM90_TMA_LOAD_MULTICASTENS4_14ComposedLayoutINS4_7SwizzleILi2ELi4ELi3EEENS4_18smem_ptr_flag_bitsILi8EEENST_INS5_IJNSA_ILi8EEESH_EEENS5_IJSH_SB_EEEEEEEvNS4_8identityENS4_13SM90_TMA_LOADES1C_vS1D_EENS_8epilogue10collective6detail29Sm90TmaWarpSpecializedAdapterINS1H_15DefaultEpilogueISJ_SK_SK_NS1G_6thread17LinearCombinationISJ_Li1EffLNS1L_9ScaleType4KindE0ELNS_15FloatRoundStyleE2ESJ_EENS1_15EpilogueDefaultEEEEEvvEEEEvNT_6ParamsE:
        .type           _ZN7cutlass13device_kernelINS_4gemm6kernel13GemmUniversalIN4cute5tupleIJiiiiEEENS1_10collective13CollectiveMmaINS1_37MainloopSm90TmaGmmaWarpSpecializedFP8ILi14ENS5_IJNS4_1CILi1EEENSA_ILi4EEESB_EEENS1_35KernelTmaWarpSpecializedCooperativeEEENS5_IJNSA_ILi128EEESG_NSA_ILi64EEEEEENS_12float_e5m2_tENS5_IJlSB_lEEESJ_SK_NS4_8TiledMMAINS4_8MMA_AtomIJNS4_4SM904GMMA31MMA_64x128x32_F32E5M2E5M2_SS_TNILNSO_7ScaleInE1ELSQ_1EEEEEENS4_6LayoutINS5_IJNSA_ILi2EEESB_SB_EEENS5_IJSB_NSA_ILi0EEESW_EEEEENS5_IJNS4_10UnderscoreESZ_SZ_EEEEENS4_23SM90_TMA_LOAD_MULTICASTENS4_14ComposedLayoutINS4_7SwizzleILi2ELi4ELi3EEENS4_18smem_ptr_flag_bitsILi8EEENST_INS5_IJNSA_ILi8EEESH_EEENS5_IJSH_SB_EEEEEEEvNS4_8identityENS4_13SM90_TMA_LOADES1C_vS1D_EENS_8epilogue10collective6detail29Sm90TmaWarpSpecializedAdapterINS1H_15DefaultEpilogueISJ_SK_SK_NS1G_6thread17LinearCombinationISJ_Li1EffLNS1L_9ScaleType4KindE0ELNS_15FloatRoundStyleE2ESJ_EENS1_15EpilogueDefaultEEEEEvvEEEEvNT_6ParamsE,@function
        .size           _ZN7cutlass13device_kernelINS_4gemm6kernel13GemmUniversalIN4cute5tupleIJiiiiEEENS1_10collective13CollectiveMmaINS1_37MainloopSm90TmaGmmaWarpSpecializedFP8ILi14ENS5_IJNS4_1CILi1EEENSA_ILi4EEESB_EEENS1_35KernelTmaWarpSpecializedCooperativeEEENS5_IJNSA_ILi128EEESG_NSA_ILi64EEEEEENS_12float_e5m2_tENS5_IJlSB_lEEESJ_SK_NS4_8TiledMMAINS4_8MMA_AtomIJNS4_4SM904GMMA31MMA_64x128x32_F32E5M2E5M2_SS_TNILNSO_7ScaleInE1ELSQ_1EEEEEENS4_6LayoutINS5_IJNSA_ILi2EEESB_SB_EEENS5_IJSB_NSA_ILi0EEESW_EEEEENS5_IJNS4_10UnderscoreESZ_SZ_EEEEENS4_23SM90_TMA_LOAD_MULTICASTENS4_14ComposedLayoutINS4_7SwizzleILi2ELi4ELi3EEENS4_18smem_ptr_flag_bitsILi8EEENST_INS5_IJNSA_ILi8EEESH_EEENS5_IJSH_SB_EEEEEEEvNS4_8identityENS4_13SM90_TMA_LOADES1C_vS1D_EENS_8epilogue10collective6detail29Sm90TmaWarpSpecializedAdapterINS1H_15DefaultEpilogueISJ_SK_SK_NS1G_6thread17LinearCombinationISJ_Li1EffLNS1L_9ScaleType4KindE0ELNS_15FloatRoundStyleE2ESJ_EENS1_15EpilogueDefaultEEEEEvvEEEEvNT_6ParamsE,(.L_x_227 - _ZN7cutlass13device_kernelINS_4gemm6kernel13GemmUniversalIN4cute5tupleIJiiiiEEENS1_10collective13CollectiveMmaINS1_37MainloopSm90TmaGmmaWarpSpecializedFP8ILi14ENS5_IJNS4_1CILi1EEENSA_ILi4EEESB_EEENS1_35KernelTmaWarpSpecializedCooperativeEEENS5_IJNSA_ILi128EEESG_NSA_ILi64EEEEEENS_12float_e5m2_tENS5_IJlSB_lEEESJ_SK_NS4_8TiledMMAINS4_8MMA_AtomIJNS4_4SM904GMMA31MMA_64x128x32_F32E5M2E5M2_SS_TNILNSO_7ScaleInE1ELSQ_1EEEEEENS4_6LayoutINS5_IJNSA_ILi2EEESB_SB_EEENS5_IJSB_NSA_ILi0EEESW_EEEEENS5_IJNS4_10UnderscoreESZ_SZ_EEEEENS4_23SM90_TMA_LOAD_MULTICASTENS4_14ComposedLayoutINS4_7SwizzleILi2ELi4ELi3EEENS4_18smem_ptr_flag_bitsILi8EEENST_INS5_IJNSA_ILi8EEESH_EEENS5_IJSH_SB_EEEEEEEvNS4_8identityENS4_13SM90_TMA_LOADES1C_vS1D_EENS_8epilogue10collective6detail29Sm90TmaWarpSpecializedAdapterINS1H_15DefaultEpilogueISJ_SK_SK_NS1G_6thread17LinearCombinationISJ_Li1EffLNS1L_9ScaleType4KindE0ELNS_15FloatRoundStyleE2ESJ_EENS1_15EpilogueDefaultEEEEEvvEEEEvNT_6ParamsE)
        .other          _ZN7cutlass13device_kernelINS_4gemm6kernel13GemmUniversalIN4cute5tupleIJiiiiEEENS1_10collective13CollectiveMmaINS1_37MainloopSm90TmaGmmaWarpSpecializedFP8ILi14ENS5_IJNS4_1CILi1EEENSA_ILi4EEESB_EEENS1_35KernelTmaWarpSpecializedCooperativeEEENS5_IJNSA_ILi128EEESG_NSA_ILi64EEEEEENS_12float_e5m2_tENS5_IJlSB_lEEESJ_SK_NS4_8TiledMMAINS4_8MMA_AtomIJNS4_4SM904GMMA31MMA_64x128x32_F32E5M2E5M2_SS_TNILNSO_7ScaleInE1ELSQ_1EEEEEENS4_6LayoutINS5_IJNSA_ILi2EEESB_SB_EEENS5_IJSB_NSA_ILi0EEESW_EEEEENS5_IJNS4_10UnderscoreESZ_SZ_EEEEENS4_23SM90_TMA_LOAD_MULTICASTENS4_14ComposedLayoutINS4_7SwizzleILi2ELi4ELi3EEENS4_18smem_ptr_flag_bitsILi8EEENST_INS5_IJNSA_ILi8EEESH_EEENS5_IJSH_SB_EEEEEEEvNS4_8identityENS4_13SM90_TMA_LOADES1C_vS1D_EENS_8epilogue10collective6detail29Sm90TmaWarpSpecializedAdapterINS1H_15DefaultEpilogueISJ_SK_SK_NS1G_6thread17LinearCombinationISJ_Li1EffLNS1L_9ScaleType4KindE0ELNS_15FloatRoundStyleE2ESJ_EENS1_15EpilogueDefaultEEEEEvvEEEEvNT_6ParamsE,@"STO_CUDA_ENTRY STV_DEFAULT"
_ZN7cutlass13device_kernelINS_4gemm6kernel13GemmUniversalIN4cute5tupleIJiiiiEEENS1_10collective13CollectiveMmaINS1_37MainloopSm90TmaGmmaWarpSpecializedFP8ILi14ENS5_IJNS4_1CILi1EEENSA_ILi4EEESB_EEENS1_35KernelTmaWarpSpecializedCooperativeEEENS5_IJNSA_ILi128EEESG_NSA_ILi64EEEEEENS_12float_e5m2_tENS5_IJlSB_lEEESJ_SK_NS4_8TiledMMAINS4_8MMA_AtomIJNS4_4SM904GMMA31MMA_64x128x32_F32E5M2E5M2_SS_TNILNSO_7ScaleInE1ELSQ_1EEEEEENS4_6LayoutINS5_IJNSA_ILi2EEESB_SB_EEENS5_IJSB_NSA_ILi0EEESW_EEEEENS5_IJNS4_10UnderscoreESZ_SZ_EEEEENS4_23SM90_TMA_LOAD_MULTICASTENS4_14ComposedLayoutINS4_7SwizzleILi2ELi4ELi3EEENS4_18smem_ptr_flag_bitsILi8EEENST_INS5_IJNSA_ILi8EEESH_EEENS5_IJSH_SB_EEEEEEEvNS4_8identityENS4_13SM90_TMA_LOADES1C_vS1D_EENS_8epilogue10collective6detail29Sm90TmaWarpSpecializedAdapterINS1H_15DefaultEpilogueISJ_SK_SK_NS1G_6thread17LinearCombinationISJ_Li1EffLNS1L_9ScaleType4KindE0ELNS_15FloatRoundStyleE2ESJ_EENS1_15EpilogueDefaultEEEEEvvEEEEvNT_6ParamsE:
[----:B------:R-:W-:Y:S01]  /*0000*/  LDC R1, c[0x0][0x28] ;  /* 0x00000a00ff017b82 */ /* 0x000fe20000000800 */
[----:B------:R-:W0:Y:S01]  /*0010*/  S2R R0, SR_TID.X ;  /* 0x0000000000007919 */ /* 0x000e220000002100 */
[----:B------:R-:W-:Y:S01]  /*0020*/  ELECT P0, URZ, PT ;  /* 0x00000000003f782f */ /* 0x000fe20003800000 */
[----:B------:R-:W-:Y:S01]  /*0030*/  BSSY B0, `(.L_x_0) ;  /* 0x000000f000007945 */ /* 0x000fe20003800000 */
[--C-:B0-----:R-:W-:Y:S02]  /*0040*/  SHF.R.U32.HI R2, RZ, 0x5, R0.reuse ;  /* 0x00000005ff027819 */ /* 0x101fe40000011600 */
[----:B------:R-:W-:-:S03]  /*0050*/  SHF.R.U32.HI R3, RZ, 0x7, R0 ;  /* 0x00000007ff037819 */ /* 0x000fc60000011600 */
[----:B------:R-:W0:Y:S04]  /*0060*/  SHFL.IDX PT, R6, R2, RZ, 0x1f ;  /* 0x00001fff02067589 */ /* 0x000e2800000e0000 */
[----:B------:R1:W2:Y:S01]  /*0070*/  SHFL.IDX PT, R4, R3, RZ, 0x1f ;  /* 0x00001fff03047589 */ /* 0x0002a200000e0000 */
[----:B0-----:R-:W-:-:S13]  /*0080*/  ISETP.NE.OR P0, PT, R6, RZ, !P0 ;  /* 0x000000ff0600720c */ /* 0x001fda0004705670 */
[----:B-12---:R-:W-:Y:S05]  /*0090*/  @P0 BRA `(.L_x_1) ;  /* 0x0000000000200947 */ /* 0x006fea0003800000 */
[----:B------:R-:W-:Y:S02]  /*00a0*/  ULDC.64 UR4, c[0x0][0x198] ;  /* 0x0000660000047ab9 */ /* 0x000fe40000000a00 */
[----:B------:R-:W-:Y:S02]  /*00b0*/  UIADD3 UR6, UP0, UR4, 0xf0, URZ ;  /* 0x000000f004067890 */ /* 0x000fe4000ff1e03f */
[----:B------:R-:W-:Y:S02]  /*00c0*/  UIADD3 UR4, UP1, UR4, 0x1f0, URZ ;  /* 0x000001f004047890 */ /* 0x000fe4000ff3e03f */
[----:B------:R-:W-:Y:S02]  /*00d0*/  UIADD3.X UR7, URZ, UR5, URZ, UP0, !UPT ;  /* 0x000000053f077290 */ /* 0x000fe400087fe43f */
[----:B------:R-:W-:-:S07]  /*00e0*/  UIADD3.X UR5, URZ, UR5, URZ, UP1, !UPT ;  /* 0x000000053f057290 */ /* 0x000fce0008ffe43f */
[----:B------:R0:W-:Y:S02]  /*00f0*/  UTMACCTL.PF [UR6] ;  /* 0x00000000060079b9 */ /* 0x0001e40008040000 */
[----:B------:R0:W-:Y:S02]  /*0100*/  UTMACCTL.PF [UR4] ;  /* 0x00000000040079b9 */ /* 0x0001e40008040000 */
[----:B0-----:R-:W-:Y:S01]  /*0110*/  NOP ;  /* 0x0000000000007918 */ /* 0x001fe20000000000 */
.L_x_1:
[----:B------:R-:W-:Y:S05]  /*0120*/  BSYNC B0 ;  /* 0x0000000000007941 */ /* 0x000fea0003800000 */
.L_x_0:
[----:B------:R-:W0:Y:S02]  /*0130*/  SHFL.IDX PT, R3, R2, RZ, 0x1f ;  /* 0x00001fff02037589 */ /* 0x000e2400000e0000 */
[----:B0-----:R-:W-:-:S13]  /*0140*/  ISETP.NE.AND P0, PT, R3, RZ, PT ;  /* 0x000000ff0300720c */ /* 0x001fda0003f05270 */
[----:B------:R-:W-:Y:S05]  /*0150*/  @P0 BRA `(.L_x_2) ;  /* 0x0000000000b40947 */ /* 0x000fea0003800000 */
[----:B------:R-:W-:Y:S01]  /*0160*/  ELECT P0, URZ, PT ;  /* 0x00000000003f782f */ /* 0x000fe20003800000 */
[----:B------:R-:W-:-:S12]  /*0170*/  BSSY B0, `(.L_x_2) ;  /* 0x000002b000007945 */ /* 0x000fd80003800000 */
[----:B------:R-:W-:Y:S05]  /*0180*/  @!P0 BRA `(.L_x_3) ;  /* 0x0000000000a48947 */ /* 0x000fea0003800000 */
[----:B------:R-:W0:Y:S01]  /*0190*/  S2UR UR8, SR_CgaCtaId ;  /* 0x00000000000879c3 */ /* 0x000e220000008800 */
[----:B------:R-:W-:Y:S01]  /*01a0*/  UMOV UR4, 0x400 ;  /* 0x0000040000047882 */ /* 0x000fe20000000000 */
[----:B------:R-:W-:Y:S01]  /*01b0*/  UMOV UR5, 0x1 ;  /* 0x0000000100057882 */ /* 0x000fe20000000000 */
[----:B------:R-:W-:Y:S02]  /*01c0*/  UMOV UR6, 0x8 ;  /* 0x0000000800067882 */ /* 0x000fe40000000000 */
[----:B------:R-:W-:-:S04]  /*01d0*/  UIADD3 UR6, -UR6, 0x100000, URZ ;  /* 0x0010000006067890 */ /* 0x000fc8000fffe13f */
[----:B------:R-:W-:Y:S02]  /*01e0*/  USHF.L.U32 UR7, UR6, 0xb, URZ ;  /* 0x0000000b06077899 */ /* 0x000fe4000800063f */
[----:B------:R-:W-:Y:S02]  /*01f0*/  USHF.L.U32 UR6, UR6, 0x1, URZ ;  /* 0x0000000106067899 */ /* 0x000fe4000800063f */
[----:B0-----:R-:W-:Y:S02]  /*0200*/  ULEA UR8, UR8, UR4, 0x18 ;  /* 0x0000000408087291 */ /* 0x001fe4000f8ec03f */
[----:B------:R-:W-:-:S04]  /*0210*/  UIADD3 UR4, -UR5, 0x100000, URZ ;  /* 0x0010000005047890 */ /* 0x000fc8000fffe13f */
[----:B------:R-:W-:Y:S02]  /*0220*/  USHF.L.U32 UR5, UR4, 0xb, URZ ;  /* 0x0000000b04057899 */ /* 0x000fe4000800063f */
[----:B------:R-:W-:Y:S01]  /*0230*/  USHF.L.U32 UR4, UR4, 0x1, URZ ;  /* 0x0000000104047899 */ /* 0x000fe2000800063f */
[----:B------:R-:W0:Y:S11]  /*0240*/  FENCE.VIEW.ASYNC.S ;  /* 0x00000000000073c6 */ /* 0x000e360000000000 */
[----:B0-----:R0:W1:Y:S01]  /*0250*/  SYNCS.EXCH.64 URZ, [UR8], UR4 ;  /* 0x00000004083f75b2 */ /* 0x0010620008000100 */
[----:B------:R0:W2:Y:S01]  /*0260*/  SYNCS.EXCH.64 URZ, [UR8+0x70], UR6 ;  /* 0x00007006083f75b2 */ /* 0x0000a20008000100 */
[----:B------:R0:W3:Y:S01]  /*0270*/  SYNCS.EXCH.64 URZ, [UR8+0x8], UR4 ;  /* 0x00000804083f75b2 */ /* 0x0000e20008000100 */
[----:B------:R0:W4:Y:S01]  /*0280*/  SYNCS.EXCH.64 URZ, [UR8+0x78], UR6 ;  /* 0x00007806083f75b2 */ /* 0x0001220008000100 */
[----:B------:R0:W0:Y:S01]  /*0290*/  SYNCS.EXCH.64 URZ, [UR8+0x10], UR4 ;  /* 0x00001004083f75b2 */ /* 0x0000220008000100 */
        /* <DEDUP_REMOVED lines=23> */
[----:B-1234-:R-:W-:Y:S01]  /*0410*/  NOP ;  /* 0x0000000000007918 */ /* 0x01efe20000000000 */
.L_x_3:
[----:B0-----:R-:W-:Y:S05]  /*0420*/  BSYNC B0 ;  /* 0x0000000000007941 */ /* 0x001fea0003800000 */
.L_x_2:
[----:B------:R-:W0:Y:S01]  /*0430*/  SHFL.IDX PT, R2, R2, RZ, 0x1f ;  /* 0x00001fff02027589 */ /* 0x000e2200000e0000 */
[----:B------:R-:W-:Y:S01]  /*0440*/  SHF.R.S32.HI R5, RZ, 0x1f, R0 ;  /* 0x0000001fff057819 */ /* 0x000fe20000011400 */
[----:B------:R-:W1:Y:S01]  /*0450*/  S2UR UR8, SR_CTAID.X ;  /* 0x00000000000879c3 */ /* 0x000e620000002500 */
[----:B------:R-:W-:Y:S01]  /*0460*/  ELECT P0, URZ, PT ;  /* 0x00000000003f782f */ /* 0x000fe20003800000 */
[----:B------:R-:W2:Y:S01]  /*0470*/  S2R R8, SR_CTAID.Y ;  /* 0x0000000000087919 */ /* 0x000ea20000002600 */
[----:B------:R-:W-:Y:S01]  /*0480*/  LEA.HI R5, R5, R0, RZ, 0x7 ;  /* 0x0000000005057211 */ /* 0x000fe200078f38ff */
[----:B------:R-:W-:Y:S01]  /*0490*/  ULDC UR4, c[0x0][0x154] ;  /* 0x0000550000047ab9 */ /* 0x000fe20000000800 */
[----:B------:R-:W-:Y:S01]  /*04a0*/  NOP ;  /* 0x0000000000007918 */ /* 0x000fe20000000000 */
[----:B------:R-:W-:Y:S01]  /*04b0*/  NOP ;  /* 0x0000000000007918 */ /* 0x000fe20000000000 */
[----:B------:R-:W-:Y:S01]  /*04c0*/  LOP3.LUT R5, R5, 0xffffff80, RZ, 0xc0, !PT ;  /* 0xffffff8005057812 */ /* 0x000fe200078ec0ff */
[----:B------:R-:W3:Y:S04]  /*04d0*/  LDC R14, c[0x0][0x140] ;  /* 0x00005000ff0e7b82 */ /* 0x000ee80000000800 */
[----:B------:R-:W-:-:S04]  /*04e0*/  IMAD.IADD R5, R0, 0x1, -R5 ;  /* 0x0000000100057824 */ /* 0x000fc800078e0a05 */
[----:B------:R-:W4:Y:S01]  /*04f0*/  LDC R19, c[0x0][0x148] ;  /* 0x00005200ff137b82 */ /* 0x000f220000000800 */
[----:B------:R-:W-:Y:S02]  /*0500*/  SHF.R.S32.HI R10, RZ, 0x1f, R5 ;  /* 0x0000001fff0a7819 */ /* 0x000fe40000011405 */
[----:B------:R-:W-:Y:S02]  /*0510*/  LOP3.LUT P2, RZ, R5, 0x7, RZ, 0xc0, !PT ;  /* 0x0000000705ff7812 */ /* 0x000fe4000784c0ff */
[----:B------:R-:W-:Y:S02]  /*0520*/  LEA.HI R10, R10, R5, RZ, 0x3 ;  /* 0x000000050a0a7211 */ /* 0x000fe400078f18ff */
[----:B0-----:R-:W-:Y:S01]  /*0530*/  ISETP.NE.OR P0, PT, R2, RZ, !P0 ;  /* 0x000000ff0200720c */ /* 0x001fe20004705670 */
[----:B------:R-:W0:Y:S01]  /*0540*/  LDC R12, c[0x0][0x144] ;  /* 0x00005100ff0c7b82 */ /* 0x000e220000000800 */
[--C-:B------:R-:W-:Y:S02]  /*0550*/  SHF.R.S32.HI R2, RZ, 0x3, R10.reuse ;  /* 0x00000003ff027819 */ /* 0x100fe4000001140a */
[----:B------:R-:W-:-:S02]  /*0560*/  SHF.R.S32.HI R7, RZ, 0x1f, R10 ;  /* 0x0000001fff077819 */ /* 0x000fc4000001140a */
[----:B------:R-:W-:Y:S02]  /*0570*/  SHF.R.S32.HI R10, RZ, 0x1f, R3 ;  /* 0x0000001fff0a7819 */ /* 0x000fe40000011403 */
[----:B------:R-:W-:Y:S02]  /*0580*/  LEA.HI R7, R7, R2, RZ, 0x2 ;  /* 0x0000000207077211 */ /* 0x000fe400078f10ff */
[----:B------:R-:W-:Y:S02]  /*0590*/  LEA.HI R10, R10, R3, RZ, 0x2 ;  /* 0x000000030a0a7211 */ /* 0x000fe400078f10ff */
[----:B------:R-:W-:Y:S01]  /*05a0*/  LOP3.LUT R7, R7, 0xfffffffc, RZ, 0xc0, !PT ;  /* 0xfffffffc07077812 */ /* 0x000fe200078ec0ff */
[----:B------:R-:W-:Y:S01]  /*05b0*/  VOTEU.ALL UP0, P0 ;  /* 0x00000000003f7886 */ /* 0x000fe20000000000 */
[----:B--2---:R-:W-:Y:S01]  /*05c0*/  I2FP.F32.U32 R11, R8 ;  /* 0x00000008000b7245 */ /* 0x004fe20000201000 */
[----:B------:R-:W-:Y:S01]  /*05d0*/  VOTEU.ALL UP1, P0 ;  /* 0x00000000003f7886 */ /* 0x000fe20000020000 */
[----:B------:R-:W-:Y:S01]  /*05e0*/  LOP3.LUT R10, R10, 0x3ffffffc, RZ, 0xc0, !PT ;  /* 0x3ffffffc0a0a7812 */ /* 0x000fe200078ec0ff */
[----:B------:R-:W-:Y:S01]  /*05f0*/  IMAD.IADD R7, R2, 0x1, -R7 ;  /* 0x0000000102077824 */ /* 0x000fe200078e0a07 */
[----:B------:R-:W2:Y:S01]  /*0600*/  @!UP0 S2UR UR7, SR_CgaCtaId ;  /* 0x00000000000789c3 */ /* 0x000ea20000008800 */
[----:B-1----:R-:W-:Y:S01]  /*0610*/  I2FP.F32.U32 R2, UR8 ;  /* 0x0000000800027c45 */ /* 0x002fe20008201000 */
[----:B------:R-:W-:Y:S01]  /*0620*/  FMUL R13, R11, UR4 ;  /* 0x000000040b0d7c20 */ /* 0x000fe20008400000 */
[----:B------:R-:W-:Y:S01]  /*0630*/  ULDC UR4, c[0x0][0x150] ;  /* 0x0000540000047ab9 */ /* 0x000fe20000000800 */
[----:B------:R-:W-:Y:S01]  /*0640*/  IMAD.IADD R10, R3, 0x1, -R10 ;  /* 0x00000001030a7824 */ /* 0x000fe200078e0a0a */
[----:B------:R-:W-:Y:S01]  /*0650*/  SHF.R.S32.HI R3, RZ, 0x1f, R6 ;  /* 0x0000001fff037819 */ /* 0x000fe20000011406 */
[----:B------:R-:W-:Y:S01]  /*0660*/  FMUL R11, R2, UR4 ;  /* 0x00000004020b7c20 */ /* 0x000fe20008400000 */
[----:B------:R-:W-:Y:S01]  /*0670*/  UMOV UR4, 0x20 ;  /* 0x0000002000047882 */ /* 0x000fe20000000000 */
[----:B------:R-:W1:Y:S01]  /*0680*/  F2I.U32.TRUNC.NTZ R13, R13 ;  /* 0x0000000d000d7305 */ /* 0x000e62000020f000 */
[----:B------:R-:W-:Y:S01]  /*0690*/  LEA.HI R3, R3, R6, RZ, 0x2 ;  /* 0x0000000603037211 */ /* 0x000fe200078f10ff */
[----:B------:R-:W-:Y:S01]  /*06a0*/  IMAD R7, R10, 0x4, R7 ;  /* 0x000000040a077824 */ /* 0x000fe200078e0207 */
[----:B------:R-:W-:Y:S01]  /*06b0*/  @!UP0 UMOV UR6, 0x400 ;  /* 0x0000040000068882 */ /* 0x000fe20000000000 */
[----:B------:R-:W-:-:S04]  /*06c0*/  @!UP0 UIADD3 UR4, -UR4, 0x100000, URZ ;  /* 0x0010000004048890 */ /* 0x000fc8000fffe13f */
[----:B------:R-:W-:Y:S02]  /*06d0*/  @!UP0 USHF.L.U32 UR5, UR4, 0xb, URZ ;  /* 0x0000000b04058899 */ /* 0x000fe4000800063f */
[----:B------:R-:W-:Y:S01]  /*06e0*/  @!UP0 USHF.L.U32 UR4, UR4, 0x1, URZ ;  /* 0x0000000104048899 */ /* 0x000fe2000800063f */
[----:B------:R-:W-:Y:S01]  /*06f0*/  LOP3.LUT R3, R3, 0xfffffffc, RZ, 0xc0, !PT ;  /* 0xfffffffc03037812 */ /* 0x000fe200078ec0ff */
[C---:B------:R-:W-:Y:S01]  /*0700*/  IMAD.SHL.U32 R2, R7.reuse, 0x4, RZ ;  /* 0x0000000407027824 */ /* 0x040fe200078e00ff */
[----:B---3--:R-:W-:Y:S01]  /*0710*/  ISETP.EQ.U32.AND P4, PT, R14, 0x1, PT ;  /* 0x000000010e00780c */ /* 0x008fe20003f82070 */
[----:B------:R-:W3:Y:S01]  /*0720*/  F2I.U32.TRUNC.NTZ R11, R11 ;  /* 0x0000000b000b7305 */ /* 0x000ee2000020f000 */
[----:B------:R-:W-:Y:S02]  /*0730*/  VIADD R10, R4, 0xffffffff ;  /* 0xffffffff040a7836 */ /* 0x000fe40000000000 */
[----:B------:R-:W-:Y:S01]  /*0740*/  IMAD.IADD R6, R6, 0x1, -R3 ;  /* 0x0000000106067824 */ /* 0x000fe200078e0a03 */
[----:B------:R-:W-:-:S02]  /*0750*/  LOP3.LUT R5, R7, 0xc, R2, 0x78, !PT ;  /* 0x0000000c07057812 */ /* 0x000fc400078e7802 */
[----:B------:R-:W-:Y:S01]  /*0760*/  ISETP.GE.U32.AND P5, PT, R10, 0x2, PT ;  /* 0x000000020a00780c */ /* 0x000fe20003fa6070 */
[----:B-1----:R-:W-:Y:S01]  /*0770*/  IMAD.MOV R20, RZ, RZ, -R13 ;  /* 0x000000ffff147224 */ /* 0x002fe200078e0a0d */
[----:B--2---:R-:W-:Y:S01]  /*0780*/  @!UP0 ULEA UR6, UR7, UR6, 0x18 ;  /* 0x0000000607068291 */ /* 0x004fe2000f8ec03f */
[C---:B------:R-:W-:Y:S01]  /*0790*/  ISETP.NE.AND P1, PT, R6.reuse, 0x3, PT ;  /* 0x000000030600780c */ /* 0x040fe20003f25270 */
[----:B------:R-:W-:Y:S01]  /*07a0*/  VOTEU.ALL UP0, P0 ;  /* 0x00000000003f7886 */ /* 0x000fe20000000000 */
[----:B----4-:R-:W-:Y:S01]  /*07b0*/  IMAD R2, R19, R20, R8 ;  /* 0x0000001413027224 */ /* 0x010fe200078e0208 */
[----:B------:R-:W-:Y:S02]  /*07c0*/  ISETP.LT.U32.AND P0, PT, R5, 0x4, !P2 ;  /* 0x000000040500780c */ /* 0x000fe40005701070 */
[----:B------:R-:W-:Y:S01]  /*07d0*/  ISETP.EQ.OR P1, PT, R6, RZ, !P1 ;  /* 0x000000ff0600720c */ /* 0x000fe20004f22670 */
[----:B---3--:R-:W-:Y:S01]  /*07e0*/  IMAD.MOV R11, RZ, RZ, -R11 ;  /* 0x000000ffff0b7224 */ /* 0x008fe200078e0a0b */
[----:B------:R-:W-:-:S02]  /*07f0*/  ISETP.NE.AND P3, PT, R2, R5, PT ;  /* 0x000000050200720c */ /* 0x000fc40003f65270 */
[----:B------:R-:W-:Y:S01]  /*0800*/  ISETP.EQ.AND P1, PT, R4, RZ, P1 ;  /* 0x000000ff0400720c */ /* 0x000fe20000f22270 */
[----:B0-----:R-:W-:Y:S01]  /*0810*/  IMAD R11, R12, R11, UR8 ;  /* 0x000000080c0b7e24 */ /* 0x001fe2000f8e020b */
[----:B------:R-:W-:Y:S01]  /*0820*/  ISETP.NE.AND P2, PT, R4, RZ, PT ;  /* 0x000000ff0400720c */ /* 0x000fe20003f45270 */
[----:B------:R-:W0:Y:S02]  /*0830*/  FENCE.VIEW.ASYNC.S ;  /* 0x00000000000073c6 */ /* 0x000e240000000000 */
[----:B0-----:R0:W1:Y:S01]  /*0840*/  @!UP0 SYNCS.EXCH.64 URZ, [UR6+0xf0], UR4 ;  /* 0x0000f004063f85b2 */ /* 0x0010620008000100 */
[----:B------:R-:W-:Y:S02]  /*0850*/  SEL R4, RZ, 0x1, !P1 ;  /* 0x00000001ff047807 */ /* 0x000fe40004800000 */
[----:B------:R-:W-:Y:S02]  /*0860*/  ISETP.EQ.OR P3, PT, R11, RZ, !P3 ;  /* 0x000000ff0b00720c */ /* 0x000fe40005f62670 */
[----:B------:R-:W-:-:S02]  /*0870*/  SEL R4, R4, 0x2, P5 ;  /* 0x0000000204047807 */ /* 0x000fc40002800000 */
[----:B------:R-:W-:Y:S01]  /*0880*/  PLOP3.LUT P0, PT, P0, P3, PT, 0x80, 0x0 ;  /* 0x000000000000781c */ /* 0x000fe20000707070 */
[----:B------:R0:W2:Y:S01]  /*0890*/  @!UP1 SYNCS.EXCH.64 URZ, [UR6+0xf8], UR4 ;  /* 0x0000f804063f95b2 */ /* 0x0000a20008000100 */
[----:B------:R-:W-:Y:S01]  /*08a0*/  NOP ;  /* 0x0000000000007918 */ /* 0x000fe20000000000 */
[----:B------:R-:W-:Y:S10]  /*08b0*/  @!P4 BRA `(.L_x_4) ;  /* 0x000000000008c947 */ /* 0x000ff40003800000 */
[----:B-12---:R-:W-:Y:S01]  /*08c0*/  UCGABAR_ARV ;  /* 0x00000000000079c7 */ /* 0x006fe20008000000 */
[----:B------:R-:W-:Y:S05]  /*08d0*/  BRA `(.L_x_5) ;  /* 0x0000000000047947 */ /* 0x000fea0003800000 */
.L_x_4:
[----:B-12---:R-:W-:Y:S01]  /*08e0*/  NOP ;  /* 0x0000000000007918 */ /* 0x006fe20000000000 */
.L_x_5:
[----:B------:R-:W1:Y:S01]  /*08f0*/  LDC R2, c[0x0][0x65c] ;  /* 0x00019700ff027b82 */ /* 0x000e620000000800 */
[----:B------:R-:W-:Y:S01]  /*0900*/  IMAD.MOV.U32 R3, RZ, RZ, RZ ;  /* 0x000000ffff037224 */ /* 0x000fe200078e00ff */
[----:B-1----:R-:W-:Y:S01]  /*0910*/  ISETP.NE.AND P3, PT, R2, 0x1, PT ;  /* 0x000000010200780c */ /* 0x002fe20003f65270 */
[----:B------:R-:W-:-:S12]  /*0920*/  IMAD.U32 R2, RZ, RZ, UR8 ;  /* 0x00000008ff027e24 */ /* 0x000fd8000f8e00ff */
[----:B------:R-:W1:Y:S01]  /*0930*/  @P3 LDC R15, c[0x0][0x10] ;  /* 0x00000400ff0f3b82 */ /* 0x000e620000000800 */
[----:B------:R-:W-:Y:S02]  /*0940*/  @P3 IMAD.MOV.U32 R9, RZ, RZ, RZ ;  /* 0x000000ffff093224 */ /* 0x000fe400078e00ff */
[----:B------:R-:W-:-:S05]  /*0950*/  @P3 IMAD.MOV.U32 R7, RZ, RZ, RZ ;  /* 0x000000ffff073224 */ /* 0x000fca00078e00ff */
[----:B------:R-:W2:Y:S01]  /*0960*/  @!P3 LDC R13, c[0x0][0xc] ;  /* 0x00000300ff0dbb82 */ /* 0x000ea20000000800 */
[----:B-1----:R-:W-:-:S04]  /*0970*/  @P3 IMAD.WIDE.U32 R14, R15, UR8, R8 ;  /* 0x000000080f0e3c25 */ /* 0x002fc8000f8e0008 */
[----:B--2---:R-:W-:-:S04]  /*0980*/  @!P3 IMAD.WIDE.U32 R12, R8, R13, R2 ;  /* 0x0000000d080cb225 */ /* 0x004fc800078e0002 */
[----:B------:R-:W-:Y:S02]  /*0990*/  @P3 IMAD.MOV.U32 R2, RZ, RZ, R14 ;  /* 0x000000ffff023224 */ /* 0x000fe400078e000e */
[----:B------:R-:W-:Y:S02]  /*09a0*/  @P3 IMAD.IADD R3, R15, 0x1, R7 ;  /* 0x000000010f033824 */ /* 0x000fe400078e0207 */
[----:B------:R-:W-:Y:S02]  /*09b0*/  @!P3 IMAD.MOV.U32 R2, RZ, RZ, R12 ;  /* 0x000000ffff02b224 */ /* 0x000fe400078e000c */
[----:B------:R-:W-:Y:S01]  /*09c0*/  @!P3 IMAD.MOV.U32 R3, RZ, RZ, R13 ;  /* 0x000000ffff03b224 */ /* 0x000fe200078e000d */
[----:B------:R-:W-:Y:S06]  /*09d0*/  @!P4 BRA `(.L_x_6) ;  /* 0x00000000000cc947 */ /* 0x000fec0003800000 */
[----:B------:R-:W-:Y:S01]  /*09e0*/  UCGABAR_WAIT ;  /* 0x0000000000007dc7 */ /* 0x000fe20008000000 */
[----:B------:R-:W-:Y:S01]  /*09f0*/  CCTL.IVALL ;  /* 0x00000000ff00798f */ /* 0x000fe20002000000 */
[----:B------:R-:W-:Y:S05]  /*0a00*/  BRA `(.L_x_7) ;  /* 0x0000000000047947 */ /* 0x000fea0003800000 */
.L_x_6:
[----:B------:R-:W-:Y:S06]  /*0a10*/  BAR.SYNC.DEFER_BLOCKING 0x0 ;  /* 0x0000000000007b1d */ /* 0x000fec0000010000 */
.L_x_7:
[----:B------:R-:W-:Y:S05]  /*0a20*/  @!P2 BRA `(.L_x_8) ;  /* 0x000000740038a947 */ /* 0x000fea0003800000 */
[----:B------:R-:W-:-:S13]  /*0a30*/  ISETP.GT.U32.AND P1, PT, R10, 0x1, PT ;  /* 0x000000010a00780c */ /* 0x000fda0003f24070 */
[----:B0-----:R-:W-:Y:S05]  /*0a40*/  @P1 EXIT ;  /* 0x000000000000194d */ /* 0x001fea0003800000 */
[----:B------:R-:W-:Y:S01]  /*0a50*/  ULDC.64 UR4, c[0x0][0x650] ;  /* 0x0001940000047ab9 */ /* 0x000fe20000000a00 */
[----:B------:R-:W-:Y:S01]  /*0a60*/  PRMT R14, RZ, 0x7610, R14 ;  /* 0x00007610ff0e7816 */ /* 0x000fe2000000000e */
[----:B------:R-:W-:Y:S01]  /*0a70*/  IMAD.MOV.U32 R7, RZ, RZ, -0x1 ;  /* 0xffffffffff077424 */ /* 0x000fe200078e00ff */
[----:B------:R-:W-:Y:S01]  /*0a80*/  ISETP.GE.U32.AND P1, PT, R2, UR4, PT ;  /* 0x0000000402007c0c */ /* 0x000fe2000bf26070 */
[----:B------:R-:W-:Y:S02]  /*0a90*/  IMAD.MOV.U32 R10, RZ, RZ, -0x1 ;  /* 0xffffffffff0a7424 */ /* 0x000fe400078e00ff */
[----:B------:R-:W-:Y:S01]  /*0aa0*/  IMAD.MOV.U32 R6, RZ, RZ, -0x1 ;  /* 0xffffffffff067424 */ /* 0x000fe200078e00ff */
[----:B------:R-:W-:-:S13]  /*0ab0*/  ISETP.GE.U32.AND.EX P1, PT, R3, UR5, PT, P1 ;  /* 0x0000000503007c0c */ /* 0x000fda000bf26110 */
[----:B------:R-:W-:Y:S05]  /*0ac0*/  @P1 BRA `(.L_x_9) ;  /* 0x0000000400281947 */ /* 0x000fea0003800000 */
[----:B------:R-:W0:Y:S01]  /*0ad0*/  LDC.64 R22, c[0x0][0x628] ;  /* 0x00018a00ff167b82 */ /* 0x000e220000000a00 */
[----:B------:R-:W-:Y:S02]  /*0ae0*/  IMAD.MOV.U32 R6, RZ, RZ, R2 ;  /* 0x000000ffff067224 */ /* 0x000fe400078e0002 */
[----:B------:R-:W-:-:S05]  /*0af0*/  IMAD.MOV.U32 R7, RZ, RZ, R3 ;  /* 0x000000ffff077224 */ /* 0x000fca00078e0003 */
[----:B------:R-:W1:Y:S08]  /*0b00*/  LDC R10, c[0x0][0x630] ;  /* 0x00018c00ff0a7b82 */ /* 0x000e700000000800 */
[----:B------:R-:W2:Y:S01]  /*0b10*/  LDC.64 R24, c[0x0][0x620] ;  /* 0x00018800ff187b82 */ /* 0x000ea20000000a00 */
[----:B0-----:R-:W-:-:S04]  /*0b20*/  ISETP.NE.U32.AND P1, PT, R22, RZ, PT ;  /* 0x000000ff1600720c */ /* 0x001fc80003f25070 */
[----:B------:R-:W-:-:S13]  /*0b30*/  ISETP.NE.AND.EX P1, PT, R23, RZ, PT, P1 ;  /* 0x000000ff1700720c */ /* 0x000fda0003f25310 */
[----:B-12---:R-:W-:Y:S05]  /*0b40*/  @!P1 BRA `(.L_x_10) ;  /* 0x0000000000289947 */ /* 0x006fea0003800000 */
[----:B------:R-:W0:Y:S02]  /*0b50*/  LDC R15, c[0x0][0x634] ;  /* 0x00018d00ff0f7b82 */ /* 0x000e240000000800 */
[----:B0-----:R-:W-:-:S05]  /*0b60*/  IADD3 R15, P1, R2, R15, RZ ;  /* 0x0000000f020f7210 */ /* 0x001fca0007f3e0ff */
[----:B------:R-:W-:-:S04]  /*0b70*/  IMAD.X R17, RZ, RZ, R3, P1 ;  /* 0x000000ffff117224 */ /* 0x000fc800008e0603 */
[----:B------:R-:W-:-:S04]  /*0b80*/  IMAD.WIDE.U32 R6, R17, R22, RZ ;  /* 0x0000001611067225 */ /* 0x000fc800078e00ff */
[----:B------:R-:W-:-:S04]  /*0b90*/  IMAD.WIDE.U32 R12, P1, R15, R23, R6 ;  /* 0x000000170f0c7225 */ /* 0x000fc80007820006 */
[----:B------:R-:W-:-:S04]  /*0ba0*/  IMAD.WIDE.U32 R6, R15, R22, RZ ;  /* 0x000000160f067225 */ /* 0x000fc800078e00ff */
[----:B------:R-:W-:Y:S01]  /*0bb0*/  IMAD.X R15, RZ, RZ, RZ, P1 ;  /* 0x000000ffff0f7224 */ /* 0x000fe200008e06ff */
[----:B------:R-:W-:Y:S01]  /*0bc0*/  IADD3 RZ, P1, R7, R12, RZ ;  /* 0x0000000c07ff7210 */ /* 0x000fe20007f3e0ff */
[----:B------:R-:W-:-:S04]  /*0bd0*/  IMAD.MOV.U32 R14, RZ, RZ, R13 ;  /* 0x000000ffff0e7224 */ /* 0x000fc800078e000d */
[----:B------:R-:W-:-:S08]  /*0be0*/  IMAD.WIDE.U32.X R6, R17, R23, R14, P1 ;  /* 0x0000001711067225 */ /* 0x000fd000008e040e */
.L_x_10:
[----:B------:R-:W0:Y:S01]  /*0bf0*/  LDC.64 R22, c[0x0][0x640] ;  /* 0x00019000ff167b82 */ /* 0x000e220000000a00 */
[--C-:B------:R-:W-:Y:S01]  /*0c00*/  SHF.R.U64 R26, R6, R10, R7.reuse ;  /* 0x0000000a061a7219 */ /* 0x100fe20000001207 */
[----:B------:R-:W-:Y:S01]  /*0c10*/  IMAD R20, R19, R20, R8 ;  /* 0x0000001413147224 */ /* 0x000fe200078e0208 */
[----:B------:R-:W-:Y:S01]  /*0c20*/  SHF.R.U32.HI R6, RZ, R10, R7 ;  /* 0x0000000aff067219 */ /* 0x000fe20000011607 */
[----:B------:R-:W-:Y:S01]  /*0c30*/  IMAD.MOV.U32 R19, RZ, RZ, 0x1 ;  /* 0x00000001ff137424 */ /* 0x000fe200078e00ff */
[----:B------:R-:W-:-:S03]  /*0c40*/  IADD3 R9, P1, RZ, -R26, RZ ;  /* 0x8000001aff097210 */ /* 0x000fc60007f3e0ff */
[----:B------:R-:W1:Y:S02]  /*0c50*/  LDC R12, c[0x0][0x618] ;  /* 0x00018600ff0c7b82 */ /* 0x000e640000000800 */
[----:B------:R-:W-:-:S04]  /*0c60*/  IMAD.X R7, RZ, RZ, ~R6, P1 ;  /* 0x000000ffff077224 */ /* 0x000fc800008e0e06 */
[-C--:B------:R-:W-:Y:S02]  /*0c70*/  IMAD R10, R7, R24.reuse, RZ ;  /* 0x00000018070a7224 */ /* 0x080fe400078e02ff */
[----:B------:R-:W2:Y:S01]  /*0c80*/  LDC R16, c[0x0][0x608] ;  /* 0x00018200ff107b82 */ /* 0x000ea20000000800 */
[----:B------:R-:W-:-:S04]  /*0c90*/  IMAD.WIDE.U32 R6, R9, R24, R2 ;  /* 0x0000001809067225 */ /* 0x000fc800078e0002 */
[----:B------:R-:W-:-:S03]  /*0ca0*/  IMAD R9, R9, R25, R10 ;  /* 0x0000001909097224 */ /* 0x000fc600078e020a */
[----:B------:R-:W3:Y:S01]  /*0cb0*/  LDC R18, c[0x0][0x658] ;  /* 0x00019600ff127b82 */ /* 0x000ee20000000800 */
[----:B------:R-:W-:Y:S01]  /*0cc0*/  IMAD.IADD R7, R7, 0x1, R9 ;  /* 0x0000000107077824 */ /* 0x000fe200078e0209 */
[----:B0-----:R-:W-:Y:S01]  /*0cd0*/  ISETP.NE.U32.AND P1, PT, R22, RZ, PT ;  /* 0x000000ff1600720c */ /* 0x001fe20003f25070 */
[----:B------:R-:W-:-:S03]  /*0ce0*/  IMAD.MOV.U32 R9, RZ, RZ, -0x1 ;  /* 0xffffffffff097424 */ /* 0x000fc600078e00ff */
[----:B------:R-:W-:Y:S02]  /*0cf0*/  ISETP.NE.AND.EX P1, PT, R23, RZ, PT, P1 ;  /* 0x000000ff1700720c */ /* 0x000fe40003f25310 */
[----:B------:R-:W0:Y:S01]  /*0d00*/  LDC R17, c[0x0][0x600] ;  /* 0x00018000ff117b82 */ /* 0x000e220000000800 */
[-CC-:B-1----:R-:W-:Y:S02]  /*0d10*/  SHF.R.U64 R14, R6, R12.reuse, R7.reuse ;  /* 0x0000000c060e7219 */ /* 0x182fe40000001207 */
[----:B------:R-:W-:-:S05]  /*0d20*/  SHF.R.U32.HI R7, RZ, R12, R7 ;  /* 0x0000000cff077219 */ /* 0x000fca0000011607 */
[----:B------:R-:W1:Y:S01]  /*0d30*/  LDC R21, c[0x0][0x648] ;  /* 0x00019200ff157b82 */ /* 0x000e620000000800 */
[-CC-:B--2---:R-:W-:Y:S02]  /*0d40*/  SHF.R.U64 R27, R14, R16.reuse, R7.reuse ;  /* 0x000000100e1b7219 */ /* 0x184fe40000001207 */
[----:B------:R-:W-:-:S05]  /*0d50*/  SHF.R.U32.HI R7, RZ, R16, R7 ;  /* 0x00000010ff077219 */ /* 0x000fca0000011607 */
[----:B------:R-:W2:Y:S01]  /*0d60*/  LDC R25, c[0x0][0x638] ;  /* 0x00018e00ff197b82 */ /* 0x000ea20000000800 */
[-C--:B---3--:R-:W-:Y:S02]  /*0d70*/  SHF.L.U32 R6, R9, R18.reuse, RZ ;  /* 0x0000001209067219 */ /* 0x088fe400000006ff */
[--C-:B------:R-:W-:Y:S02]  /*0d80*/  SHF.R.U64 R16, R27, R18, R7.reuse ;  /* 0x000000121b107219 */ /* 0x100fe40000001207 */
[----:B------:R-:W-:Y:S02]  /*0d90*/  LOP3.LUT R10, RZ, R6, RZ, 0x33, !PT ;  /* 0x00000006ff0a7212 */ /* 0x000fe400078e33ff */
[----:B------:R-:W-:Y:S01]  /*0da0*/  SHF.R.U32.HI R7, RZ, R18, R7 ;  /* 0x00000012ff077219 */ /* 0x000fe20000011607 */
[----:B------:R-:W3:Y:S01]  /*0db0*/  LDC R24, c[0x0][0x610] ;  /* 0x00018400ff187b82 */ /* 0x000ee20000000800 */
[----:B------:R-:W-:Y:S01]  /*0dc0*/  IMAD.MOV.U32 R6, RZ, RZ, R16 ;  /* 0x000000ffff067224 */ /* 0x000fe200078e0010 */
[----:B------:R-:W-:Y:S06]  /*0dd0*/  @!P1 BRA `(.L_x_11) ;  /* 0x0000000000289947 */ /* 0x000fec0003800000 */
[----:B------:R-:W4:Y:S02]  /*0de0*/  LDC R13, c[0x0][0x64c] ;  /* 0x00019300ff0d7b82 */ /* 0x000f240000000800 */
[----:B----4-:R-:W-:-:S05]  /*0df0*/  IADD3 R13, P1, R16, R13, RZ ;  /* 0x0000000d100d7210 */ /* 0x010fca0007f3e0ff */
        /* <DEDUP_REMOVED lines=8> */
.L_x_11:
[----:B-1----:R-:W-:Y:S01]  /*0e80*/  SHF.R.U64 R8, R6, R21, R7 ;  /* 0x0000001506087219 */ /* 0x002fe20000001207 */
[----:B0-----:R-:W-:Y:S01]  /*0e90*/  VIADD R9, R17, 0xffffffff ;  /* 0xffffffff11097836 */ /* 0x001fe20000000000 */
[----:B------:R-:W-:Y:S02]  /*0ea0*/  SHF.L.U32 R6, R19, R18, RZ ;  /* 0x0000001213067219 */ /* 0x000fe400000006ff */
[----:B------:R-:W-:Y:S01]  /*0eb0*/  LOP3.LUT R7, R27, R10, RZ, 0xc0, !PT ;  /* 0x0000000a1b077212 */ /* 0x000fe200078ec0ff */
[----:B------:R-:W-:Y:S01]  /*0ec0*/  IMAD.MOV R10, RZ, RZ, -R8 ;  /* 0x000000ffff0a7224 */ /* 0x000fe200078e0a08 */
[----:B------:R-:W-:Y:S02]  /*0ed0*/  SEL R11, R11, R20, !P3 ;  /* 0x000000140b0b7207 */ /* 0x000fe40005800000 */
[----:B------:R-:W-:Y:S01]  /*0ee0*/  LOP3.LUT R9, R14, R9, RZ, 0xc0, !PT ;  /* 0x000000090e097212 */ /* 0x000fe200078ec0ff */
[----:B------:R-:W-:Y:S02]  /*0ef0*/  IMAD R8, R6, R8, R7 ;  /* 0x0000000806087224 */ /* 0x000fe400078e0207 */
[----:B--2---:R-:W-:-:S02]  /*0f00*/  IMAD R6, R10, R25, R16 ;  /* 0x000000190a067224 */ /* 0x004fc400078e0210 */
[----:B---3--:R-:W-:Y:S02]  /*0f10*/  IMAD R11, R8, R24, R11 ;  /* 0x00000018080b7224 */ /* 0x008fe400078e020b */
[----:B------:R-:W-:Y:S02]  /*0f20*/  IMAD R6, R6, R17, R9 ;  /* 0x0000001106067224 */ /* 0x000fe400078e0209 */
[----:B------:R-:W-:-:S03]  /*0f30*/  IMAD.MOV.U32 R14, RZ, RZ, 0x1 ;  /* 0x00000001ff0e7424 */ /* 0x000fc600078e00ff */
[----:B------:R-:W-:Y:S02]  /*0f40*/  SEL R10, R6, R11, !P3 ;  /* 0x0000000b060a7207 */ /* 0x000fe40005800000 */
[----:B------:R-:W-:Y:S01]  /*0f50*/  SEL R7, R11, R6, !P3 ;  /* 0x000000060b077207 */ /* 0x000fe20005800000 */
[----:B------:R-:W-:-:S07]  /*0f60*/  IMAD.MOV.U32 R6, RZ, RZ, R26 ;  /* 0x000000ffff067224 */ /* 0x000fce00078e001a */
.L_x_9:
[----:B------:R-:W-:-:S08]  /*0f70*/  NOP ;  /* 0x0000000000007918 */ /* 0x000fd00000000000 */
[----:B------:R-:W0:Y:S02]  /*0f80*/  USETMAXREG.TRY_ALLOC.CTAPOOL UP0, 0xe8 ;  /* 0x000000e8000079c8 */ /* 0x000e240008000600 */
[----:B0-----:R-:W-:-:S13]  /*0f90*/  PLOP3.LUT P1, PT, PT, PT, UP0, 0x80, 0x0 ;  /* 0x000000000000781c */ /* 0x001fda0003f2f008 */
[----:B------:R-:W-:Y:S05]  /*0fa0*/  @!P1 BRA `(.L_x_9) ;  /* 0xfffffffc00f09947 */ /* 0x000fea000383ffff */
[----:B------:R-:W-:Y:S01]  /*0fb0*/  ULDC.64 UR4, c[0x0][0x598] ;  /* 0x0001660000047ab9 */ /* 0x000fe20000000a00 */
[----:B------:R-:W-:Y:S01]  /*0fc0*/  ULDC.64 UR16, c[0x0][0x208] ;  /* 0x0000820000107ab9 */ /* 0x000fe20000000a00 */
[----:B------:R-:W-:-:S04]  /*0fd0*/  ISETP.NE.U32.AND P1, PT, RZ, UR4, PT ;  /* 0x00000004ff007c0c */ /* 0x000fc8000bf25070 */
[----:B------:R-:W-:-:S13]  /*0fe0*/  ISETP.NE.AND.EX P1, PT, RZ, UR5, PT, P1 ;  /* 0x00000005ff007c0c */ /* 0x000fda000bf25310 */
[----:B------:R-:W-:Y:S05]  /*0ff0*/  @!P1 BRA `(.L_x_12) ;  /* 0x00000000001c9947 */ /* 0x000fea0003800000 */
[----:B------:R-:W0:Y:S02]  /*1000*/  LDC.64 R8, c[0x0][0x598] ;  /* 0x00016600ff087b82 */ /* 0x000e240000000a00 */
[----:B0-----:R-:W2:Y:S02]  /*1010*/  LDG.E.64 R8, desc[UR16][R8.64] ;  /* 0x0000001008087981 */ /* 0x001ea4000c1e1b00 */
[----:B--2---:R-:W-:-:S04]  /*1020*/  ISETP.NE.U32.AND P1, PT, R8, RZ, PT ;  /* 0x000000ff0800720c */ /* 0x004fc80003f25070 */
[----:B------:R-:W-:-:S13]  /*1030*/  ISETP.NE.AND.EX P1, PT, R9, RZ, PT, P1 ;  /* 0x000000ff0900720c */ /* 0x000fda0003f25310 */
[----:B------:R-:W-:Y:S05]  /*1040*/  @!P1 BRA `(.L_x_12) ;  /* 0x0000000000089947 */ /* 0x000fea0003800000 */
[----:B------:R0:W5:Y:S01]  /*1050*/  LD.E R8, desc[UR16][R8.64] ;  /* 0x0000001008087980 */ /* 0x000162000c101900 */
[----:B------:R-:W-:Y:S05]  /*1060*/  BRA `(.L_x_13) ;  /* 0x0000000000207947 */ /* 0x000fea0003800000 */
.L_x_12:
[----:B------:R-:W-:Y:S02]  /*1070*/  ULDC.64 UR4, c[0x0][0x588] ;  /* 0x0001620000047ab9 */ /* 0x000fe40000000a00 */
[----:B------:R-:W-:-:S04]  /*1080*/  ISETP.NE.U32.AND P1, PT, RZ, UR4, PT ;  /* 0x00000004ff007c0c */ /* 0x000fc8000bf25070 */
[----:B------:R-:W-:-:S13]  /*1090*/  ISETP.NE.AND.EX P1, PT, RZ, UR5, PT, P1 ;  /* 0x00000005ff007c0c */ /* 0x000fda000bf25310 */
[----:B------:R-:W-:Y:S05]  /*10a0*/  @!P1 BRA `(.L_x_14) ;  /* 0x00000000000c9947 */ /* 0x000fea0003800000 */
[----:B------:R-:W0:Y:S02]  /*10b0*/  LDC.64 R8, c[0x0][0x588] ;  /* 0x00016200ff087b82 */ /* 0x000e240000000a00 */
[----:B0-----:R1:W5:Y:S01]  /*10c0*/  LDG.E R8, desc[UR16][R8.64] ;  /* 0x0000001008087981 */ /* 0x001362000c1e1900 */
[----:B------:R-:W-:Y:S05]  /*10d0*/  BRA `(.L_x_13) ;  /* 0x0000000000047947 */ /* 0x000fea0003800000 */
.L_x_14:
[----:B------:R-:W2:Y:S02]  /*10e0*/  LDC R8, c[0x0][0x580] ;  /* 0x00016000ff087b82 */ /* 0x000ea40000000800 */
.L_x_13:
[----:B------:R-:W-:Y:S02]  /*10f0*/  ULDC.64 UR4, c[0x0][0x5a0] ;  /* 0x0001680000047ab9 */ /* 0x000fe40000000a00 */
[----:B------:R-:W-:-:S04]  /*1100*/  ISETP.NE.U32.AND P1, PT, RZ, UR4, PT ;  /* 0x00000004ff007c0c */ /* 0x000fc8000bf25070 */
[----:B------:R-:W-:-:S13]  /*1110*/  ISETP.NE.AND.EX P1, PT, RZ, UR5, PT, P1 ;  /* 0x00000005ff007c0c */ /* 0x000fda000bf25310 */
[----:B------:R-:W-:Y:S05]  /*1120*/  @!P1 BRA `(.L_x_15) ;  /* 0x00000000001c9947 */ /* 0x000fea0003800000 */
[----:B------:R-:W3:Y:S02]  /*1130*/  LDC.64 R12, c[0x0][0x5a0] ;  /* 0x00016800ff0c7b82 */ /* 0x000ee40000000a00 */
[----:B---3--:R-:W3:Y:S02]  /*1140*/  LDG.E.64 R12, desc[UR16][R12.64] ;  /* 0x000000100c0c7981 */ /* 0x008ee4000c1e1b00 */
[----:B---3--:R-:W-:-:S04]  /*1150*/  ISETP.NE.U32.AND P1, PT, R12, RZ, PT ;  /* 0x000000ff0c00720c */ /* 0x008fc80003f25070 */
[----:B------:R-:W-:-:S13]  /*1160*/  ISETP.NE.AND.EX P1, PT, R13, RZ, PT, P1 ;  /* 0x000000ff0d00720c */ /* 0x000fda0003f25310 */
[----:B------:R-:W-:Y:S05]  /*1170*/  @!P1 BRA `(.L_x_15) ;  /* 0x0000000000089947 */ /* 0x000fea0003800000 */
[----:B01----:R0:W5:Y:S01]  /*1180*/  LD.E R9, desc[UR16][R12.64] ;  /* 0x000000100c097980 */ /* 0x003162000c101900 */
[----:B------:R-:W-:Y:S05]  /*1190*/  BRA `(.L_x_16) ;  /* 0x0000000000207947 */ /* 0x000fea0003800000 */
.L_x_15:
[----:B------:R-:W-:Y:S02]  /*11a0*/  ULDC.64 UR4, c[0x0][0x590] ;  /* 0x0001640000047ab9 */ /* 0x000fe40000000a00 */
[----:B------:R-:W-:-:S04]  /*11b0*/  ISETP.NE.U32.AND P1, PT, RZ, UR4, PT ;  /* 0x00000004ff007c0c */ /* 0x000fc8000bf25070 */
[----:B------:R-:W-:-:S13]  /*11c0*/  ISETP.NE.AND.EX P1, PT, RZ, UR5, PT, P1 ;  /* 0x00000005ff007c0c */ /* 0x000fda000bf25310 */
[----:B------:R-:W-:Y:S05]  /*11d0*/  @!P1 BRA `(.L_x_17) ;  /* 0x00000000000c9947 */ /* 0x000fea0003800000 */
[----:B------:R-:W0:Y:S02]  /*11e0*/  LDC.64 R12, c[0x0][0x590] ;  /* 0x00016400ff0c7b82 */ /* 0x000e240000000a00 */
[----:B01----:R1:W5:Y:S01]  /*11f0*/  LDG.E R9, desc[UR16][R12.64] ;  /* 0x000000100c097981 */ /* 0x003362000c1e1900 */
[----:B------:R-:W-:Y:S05]  /*1200*/  BRA `(.L_x_16) ;  /* 0x0000000000047947 */ /* 0x000fea0003800000 */
.L_x_17:
[----:B01----:R-:W3:Y:S02]  /*1210*/  LDC R9, c[0x0][0x584] ;  /* 0x00016100ff097b82 */ /* 0x003ee40000000800 */
.L_x_16:
[----:B------:R-:W-:-:S13]  /*1220*/  LOP3.LUT P1, RZ, R14, 0xff, RZ, 0xc0, !PT ;  /* 0x000000ff0eff7812 */ /* 0x000fda000782c0ff */
[----:B------:R-:W-:Y:S05]  /*1230*/  @!P1 EXIT ;  /* 0x000000000000994d */ /* 0x000fea0003800000 */
[----:B------:R-:W-:Y:S01]  /*1240*/  ULDC UR4, c[0x0][0x28c] ;  /* 0x0000a30000047ab9 */ /* 0x000fe20000000800 */
[----:B------:R-:W-:Y:S01]  /*1250*/  LOP3.LUT R143, R4, 0x1, RZ, 0xfc, !PT ;  /* 0x00000001048f7812 */ /* 0x000fe200078efcff */
[----:B------:R-:W-:-:S04]  /*1260*/  UIADD3 UR4, UR4, 0x3f, URZ ;  /* 0x0000003f04047890 */ /* 0x000fc8000fffe03f */
[----:B------:R-:W-:-:S04]  /*1270*/  USHF.R.S32.HI UR5, URZ, 0x1f, UR4 ;  /* 0x0000001f3f057899 */ /* 0x000fc80008011404 */
[----:B------:R-:W-:-:S03]  /*1280*/  ULEA.HI UR5, UR5, UR4, URZ, 0x6 ;  /* 0x0000000405057291 */ /* 0x000fc6000f8f303f */
[----:B------:R-:W-:Y:S01]  /*1290*/  UMOV UR4, URZ ;  /* 0x0000003f00047c82 */ /* 0x000fe20008000000 */
[----:B------:R-:W-:-:S03]  /*12a0*/  USHF.R.S32.HI UR9, URZ, 0x6, UR5 ;  /* 0x000000063f097899 */ /* 0x000fc60008011405 */
[----:B------:R-:W-:-:S09]  /*12b0*/  UMOV UR5, URZ ;  /* 0x0000003f00057c82 */ /* 0x000fd20008000000 */
.L_x_172:
[----:B------:R-:W-:Y:S01]  /*12c0*/  LOP3.LUT R11, R0, 0x80, RZ, 0xc0, !PT ;  /* 0x00000080000b7812 */ /* 0x000fe200078ec0ff */
[----:B------:R-:W4:Y:S01]  /*12d0*/  S2UR UR13, SR_CgaCtaId ;  /* 0x00000000000d79c3 */ /* 0x000f220000008800 */
[----:B------:R-:W-:Y:S01]  /*12e0*/  UMOV UR12, 0x400 ;  /* 0x00000400000c7882 */ /* 0x000fe20000000000 */
[----:B------:R-:W-:Y:S01]  /*12f0*/  UMOV UR6, URZ ;  /* 0x0000003f00067c82 */ /* 0x000fe20008000000 */
[----:B------:R-:W-:Y:S01]  /*1300*/  SHF.R.U32.HI R11, RZ, 0x7, R11 ;  /* 0x00000007ff0b7819 */ /* 0x000fe2000001160b */
[----:B------:R-:W-:Y:S01]  /*1310*/  UMOV UR7, URZ ;  /* 0x0000003f00077c82 */ /* 0x000fe20008000000 */
[----:B------:R-:W-:Y:S01]  /*1320*/  UMOV UR18, UR5 ;  /* 0x0000000500127c82 */ /* 0x000fe20008000000 */
[----:B------:R-:W-:Y:S02]  /*1330*/  CS2R R16, SRZ ;  /* 0x0000000000107805 */ /* 0x000fe4000001ff00 */
[----:B------:R-:W-:Y:S01]  /*1340*/  CS2R R14, SRZ ;  /* 0x00000000000e7805 */ /* 0x000fe2000001ff00 */
[----:B01----:R-:W0:Y:S01]  /*1350*/  LDC R12, c[0x0][0x28c] ;  /* 0x0000a300ff0c7b82 */ /* 0x003e220000000800 */
[----:B------:R-:W1:Y:S01]  /*1360*/  SHFL.IDX PT, R11, R11, RZ, 0x1f ;  /* 0x00001fff0b0b7589 */ /* 0x000e6200000e0000 */
[----:B------:R-:W-:-:S02]  /*1370*/  CS2R R18, SRZ ;  /* 0x0000000000127805 */ /* 0x000fc4000001ff00 */
[----:B------:R-:W-:Y:S02]  /*1380*/  CS2R R20, SRZ ;  /* 0x0000000000147805 */ /* 0x000fe4000001ff00 */
[----:B------:R-:W-:Y:S02]  /*1390*/  CS2R R22, SRZ ;  /* 0x0000000000167805 */ /* 0x000fe4000001ff00 */
[----:B------:R-:W-:Y:S02]  /*13a0*/  CS2R R88, SRZ ;  /* 0x0000000000587805 */ /* 0x000fe4000001ff00 */
[----:B------:R-:W-:Y:S02]  /*13b0*/  CS2R R90, SRZ ;  /* 0x00000000005a7805 */ /* 0x000fe4000001ff00 */
[----:B------:R-:W-:Y:S02]  /*13c0*/  CS2R R92, SRZ ;  /* 0x00000000005c7805 */ /* 0x000fe4000001ff00 */
        /* <DEDUP_REMOVED lines=16> */
[----:B0-----:R-:W-:Y:S02]  /*14d0*/  ISETP.GE.AND P1, PT, R12, 0x1, PT ;  /* 0x000000010c00780c */ /* 0x001fe40003f26270 */
[----:B------:R-:W-:Y:S02]  /*14e0*/  CS2R R126, SRZ ;  /* 0x00000000007e7805 */ /* 0x000fe4000001ff00 */
[----:B-1----:R-:W-:-:S02]  /*14f0*/  R2UR UR8, R11 ;  /* 0x000000000b0872ca */ /* 0x002fc400000e0000 */
[----:B------:R-:W-:Y:S02]  /*1500*/  CS2R R128, SRZ ;  /* 0x0000000000807805 */ /* 0x000fe4000001ff00 */
[----:B------:R-:W-:Y:S02]  /*1510*/  CS2R R130, SRZ ;  /* 0x0000000000827805 */ /* 0x000fe4000001ff00 */
[----:B------:R-:W-:Y:S02]  /*1520*/  CS2R R132, SRZ ;  /* 0x0000000000847805 */ /* 0x000fe4000001ff00 */
[----:B------:R-:W-:Y:S02]  /*1530*/  CS2R R134, SRZ ;  /* 0x0000000000867805 */ /* 0x000fe4000001ff00 */
[----:B------:R-:W-:Y:S02]  /*1540*/  CS2R R136, SRZ ;  /* 0x0000000000887805 */ /* 0x000fe4000001ff00 */
[----:B------:R-:W-:-:S02]  /*1550*/  CS2R R138, SRZ ;  /* 0x00000000008a7805 */ /* 0x000fc4000001ff00 */
[----:B------:R-:W-:Y:S01]  /*1560*/  CS2R R140, SRZ ;  /* 0x00000000008c7805 */ /* 0x000fe2000001ff00 */
[----:B------:R-:W-:Y:S01]  /*1570*/  IMAD.U32 R144, RZ, RZ, UR4 ;  /* 0x00000004ff907e24 */ /* 0x000fe2000f8e00ff */
[----:B--23--:R-:W-:Y:S02]  /*1580*/  CS2R R24, SRZ ;  /* 0x0000000000187805 */ /* 0x00cfe4000001ff00 */
[----:B------:R-:W-:Y:S02]  /*1590*/  CS2R R26, SRZ ;  /* 0x00000000001a7805 */ /* 0x000fe4000001ff00 */
[----:B------:R-:W-:Y:S02]  /*15a0*/  CS2R R28, SRZ ;  /* 0x00000000001c7805 */ /* 0x000fe4000001ff00 */
[----:B------:R-:W-:Y:S01]  /*15b0*/  CS2R R30, SRZ ;  /* 0x00000000001e7805 */ /* 0x000fe2000001ff00 */
[----:B------:R-:W-:Y:S01]  /*15c0*/  ULEA.HI UR10, UR8, UR8, URZ, 0x1 ;  /* 0x00000008080a7291 */ /* 0x000fe2000f8f083f */
[----:B------:R-:W-:-:S02]  /*15d0*/  CS2R R32, SRZ ;  /* 0x0000000000207805 */ /* 0x000fc4000001ff00 */
[----:B------:R-:W-:Y:S02]  /*15e0*/  CS2R R34, SRZ ;  /* 0x0000000000227805 */ /* 0x000fe4000001ff00 */
[----:B------:R-:W-:Y:S01]  /*15f0*/  CS2R R36, SRZ ;  /* 0x0000000000247805 */ /* 0x000fe2000001ff00 */
[----:B------:R-:W-:Y:S01]  /*1600*/  ULOP3.LUT UR11, UR10, 0xffffe, URZ, 0xc0, !UPT ;  /* 0x000ffffe0a0b7892 */ /* 0x000fe2000f8ec03f */
[----:B------:R-:W-:Y:S01]  /*1610*/  CS2R R38, SRZ ;  /* 0x0000000000267805 */ /* 0x000fe2000001ff00 */
[----:B----4-:R-:W-:Y:S01]  /*1620*/  ULEA UR10, UR13, UR12, 0x18 ;  /* 0x0000000c0d0a7291 */ /* 0x010fe2000f8ec03f */
[----:B------:R-:W-:Y:S01]  /*1630*/  CS2R R40, SRZ ;  /* 0x0000000000287805 */ /* 0x000fe2000001ff00 */
[----:B------:R-:W-:Y:S01]  /*1640*/  UIADD3 UR11, UR8, -UR11, URZ ;  /* 0x8000000b080b7290 */ /* 0x000fe2000fffe03f */
[----:B------:R-:W-:Y:S02]  /*1650*/  CS2R R42, SRZ ;  /* 0x00000000002a7805 */ /* 0x000fe4000001ff00 */
[----:B------:R-:W-:Y:S01]  /*1660*/  CS2R R44, SRZ ;  /* 0x00000000002c7805 */ /* 0x000fe2000001ff00 */
[----:B------:R-:W-:Y:S01]  /*1670*/  UMOV UR8, URZ ;  /* 0x0000003f00087c82 */ /* 0x000fe20008000000 */
[----:B------:R-:W-:Y:S01]  /*1680*/  ULEA UR11, UR11, UR10, 0xc ;  /* 0x0000000a0b0b7291 */ /* 0x000fe2000f8e603f */
[----:B------:R-:W-:-:S02]  /*1690*/  CS2R R46, SRZ ;  /* 0x00000000002e7805 */ /* 0x000fc4000001ff00 */
[----:B------:R-:W-:Y:S02]  /*16a0*/  CS2R R48, SRZ ;  /* 0x0000000000307805 */ /* 0x000fe4000001ff00 */
[----:B------:R-:W-:Y:S01]  /*16b0*/  CS2R R50, SRZ ;  /* 0x0000000000327805 */ /* 0x000fe2000001ff00 */
[----:B------:R-:W-:Y:S01]  /*16c0*/  UIADD3 UR11, UR11, 0x200, URZ ;  /* 0x000002000b0b7890 */ /* 0x000fe2000fffe03f */
[----:B------:R-:W-:Y:S02]  /*16d0*/  CS2R R52, SRZ ;  /* 0x0000000000347805 */ /* 0x000fe4000001ff00 */
[----:B------:R-:W-:Y:S02]  /*16e0*/  CS2R R54, SRZ ;  /* 0x0000000000367805 */ /* 0x000fe4000001ff00 */
[----:B------:R-:W-:Y:S01]  /*16f0*/  CS2R R56, SRZ ;  /* 0x0000000000387805 */ /* 0x000fe2000001ff00 */
[----:B------:R-:W-:Y:S01]  /*1700*/  USHF.R.U32.HI UR11, URZ, 0x4, UR11 ;  /* 0x000000043f0b7899 */ /* 0x000fe2000801160b */
[----:B------:R-:W-:-:S02]  /*1710*/  CS2R R58, SRZ ;  /* 0x00000000003a7805 */ /* 0x000fc4000001ff00 */
[----:B------:R-:W-:Y:S02]  /*1720*/  CS2R R60, SRZ ;  /* 0x00000000003c7805 */ /* 0x000fe4000001ff00 */
[----:B------:R-:W-:Y:S01]  /*1730*/  CS2R R62, SRZ ;  /* 0x00000000003e7805 */ /* 0x000fe2000001ff00 */
[----:B------:R-:W-:Y:S01]  /*1740*/  ULOP3.LUT UR11, UR11, 0x3fff, URZ, 0xc0, !UPT ;  /* 0x00003fff0b0b7892 */ /* 0x000fe2000f8ec03f */
        /* <DEDUP_REMOVED lines=11> */
[----:B------:R-:W-:Y:S01]  /*1800*/  CS2R R86, SRZ ;  /* 0x0000000000567805 */ /* 0x000fe2000001ff00 */
[----:B------:R-:W-:Y:S06]  /*1810*/  @!P1 BRA `(.L_x_18) ;  /* 0x00000008002c9947 */ /* 0x000fec0003800000 */
[----:B------:R-:W-:-:S13]  /*1820*/  ISETP.NE.AND P2, PT, R143, 0x3, PT ;  /* 0x000000038f00780c */ /* 0x000fda0003f45270 */
[----:B------:R-:W-:Y:S05]  /*1830*/  @!P2 BRA `(.L_x_19) ;  /* 0x000000000004a947 */ /* 0x000fea0003800000 */
[----:B------:R-:W-:Y:S01]  /*1840*/  BPT.TRAP 0x1 ;  /* 0x000000040000795c */ /* 0x000fe20000300000 */
.L_x_19:
[----:B------:R-:W-:Y:S01]  /*1850*/  ULEA UR6, UR5, UR10, 0x3 ;  /* 0x0000000a05067291 */ /* 0x000fe2000f8e183f */
[----:B------:R-:W-:-:S05]  /*1860*/  IMAD.U32 R11, RZ, RZ, UR4 ;  /* 0x00000004ff0b7e24 */ /* 0x000fca000f8e00ff */
[----:B------:R-:W-:-:S04]  /*1870*/  SHF.L.U32 R11, R11, 0x1f, RZ ;  /* 0x0000001f0b0b7819 */ /* 0x000fc800000006ff */
[----:B------:R0:W1:Y:S01]  /*1880*/  SYNCS.PHASECHK.TRANS64.TRYWAIT P1, [UR6], R11 ;  /* 0x0000000bff0075a7 */ /* 0x0000620008020146 */
[----:B------:R-:W-:Y:S05]  /*1890*/  @!P2 BRA `(.L_x_20) ;  /* 0x000000000004a947 */ /* 0x000fea0003800000 */
[----:B------:R-:W-:Y:S01]  /*18a0*/  BPT.TRAP 0x1 ;  /* 0x000000040000795c */ /* 0x000fe20000300000 */
.L_x_20:
[----:B-1----:R-:W-:Y:S05]  /*18b0*/  @P1 BRA `(.L_x_21) ;  /* 0x0000000000081947 */ /* 0x002fea0003800000 */
[----:B------:R-:W1:Y:S02]  /*18c0*/  SYNCS.PHASECHK.TRANS64.TRYWAIT P1, [UR6], R11 ;  /* 0x0000000bff0075a7 */ /* 0x000e640008020146 */
[----:B-1----:R-:W-:Y:S05]  /*18d0*/  @!P1 BRA `(.L_x_22) ;  /* 0x0000008000509947 */ /* 0x002fea0003800000 */
.L_x_21:
[----:B------:R-:W-:Y:S01]  /*18e0*/  UIADD3 UR6, UR10, 0x1c200, URZ ;  /* 0x0001c2000a067890 */ /* 0x000fe2000fffe03f */
[----:B------:R-:W-:Y:S01]  /*18f0*/  WARPGROUP.ARRIVE ;  /* 0x00000000000079c5 */ /* 0x000fe20000000000 */
[----:B------:R-:W-:Y:S01]  /*1900*/  ULOP3.LUT UR12, UR11, 0x10000, URZ, 0xfc, !UPT ;  /* 0x000100000b0c7892 */ /* 0x000fe2000f8efc3f */
[----:B------:R-:W-:Y:S01]  /*1910*/  CS2R R16, SRZ ;  /* 0x0000000000107805 */ /* 0x000fe2000001ff00 */
[----:B------:R-:W-:Y:S01]  /*1920*/  USHF.R.U32.HI UR6, URZ, 0x4, UR6 ;  /* 0x000000043f067899 */ /* 0x000fe20008011606 */
[----:B------:R-:W-:Y:S01]  /*1930*/  CS2R R14, SRZ ;  /* 0x00000000000e7805 */ /* 0x000fe2000001ff00 */
[----:B------:R-:W-:Y:S01]  /*1940*/  ULEA UR12, UR5, UR12, 0x9 ;  /* 0x0000000c050c7291 */ /* 0x000fe2000f8e483f */
[----:B------:R-:W-:Y:S01]  /*1950*/  CS2R R18, SRZ ;  /* 0x0000000000127805 */ /* 0x000fe2000001ff00 */
[----:B------:R-:W-:Y:S01]  /*1960*/  ULOP3.LUT UR6, UR6, 0x3fff, URZ, 0xc0, !UPT ;  /* 0x00003fff06067892 */ /* 0x000fe2000f8ec03f */
[----:B------:R-:W-:Y:S01]  /*1970*/  CS2R R20, SRZ ;  /* 0x0000000000147805 */ /* 0x000fe2000001ff00 */
[----:B------:R-:W-:Y:S01]  /*1980*/  UMOV UR13, 0x80000020 ;  /* 0x80000020000d7882 */ /* 0x000fe20000000000 */
[----:B------:R-:W-:Y:S01]  /*1990*/  UMOV UR15, 0x80000020 ;  /* 0x80000020000f7882 */ /* 0x000fe20000000000 */
[----:B------:R-:W-:Y:S01]  /*19a0*/  ULOP3.LUT UR6, UR6, 0x10000, URZ, 0xfc, !UPT ;  /* 0x0001000006067892 */ /* 0x000fe2000f8efc3f */
[----:B------:R-:W-:Y:S01]  /*19b0*/  CS2R R22, SRZ ;  /* 0x0000000000167805 */ /* 0x000fe2000001ff00 */
[----:B------:R-:W-:Y:S01]  /*19c0*/  ULDC UR7, c[0x0][0x50c] ;  /* 0x0001430000077ab9 */ /* 0x000fe20000000800 */
[----:B------:R-:W-:Y:S01]  /*19d0*/  CS2R R88, SRZ ;  /* 0x0000000000587805 */ /* 0x000fe2000001ff00 */
[----:B------:R-:W-:Y:S01]  /*19e0*/  ULEA UR14, UR5, UR6, 0x9 ;  /* 0x00000006050e7291 */ /* 0x000fe2000f8e483f */
[----:B------:R-:W-:Y:S01]  /*19f0*/  CS2R R90, SRZ ;  /* 0x00000000005a7805 */ /* 0x000fe2000001ff00 */
[----:B------:R-:W-:Y:S01]  /*1a00*/  UISETP.NE.AND UP0, UPT, UR7, 0x2, UPT ;  /* 0x000000020700788c */ /* 0x000fe2000bf05270 */
[----:B------:R-:W-:Y:S01]  /*1a10*/  CS2R R92, SRZ ;  /* 0x00000000005c7805 */ /* 0x000fe2000001ff00 */
[----:B------:R-:W-:Y:S01]  /*1a20*/  UMOV UR6, 0x2 ;  /* 0x0000000200067882 */ /* 0x000fe20000000000 */
[----:B------:R-:W-:Y:S01]  /*1a30*/  CS2R R94, SRZ ;  /* 0x00000000005e7805 */ /* 0x000fe2000001ff00 */
[----:B------:R-:W-:Y:S01]  /*1a40*/  USEL UR7, URZ, 0x1, UP0 ;  /* 0x000000013f077887 */ /* 0x000fe20008000000 */
[----:B------:R-:W-:-:S02]  /*1a50*/  CS2R R96, SRZ ;  /* 0x0000000000607805 */ /* 0x000fc4000001ff00 */
[----:B------:R-:W-:Y:S01]  /*1a60*/  CS2R R98, SRZ ;  /* 0x0000000000627805 */ /* 0x000fe2000001ff00 */
[----:B------:R-:W-:Y:S01]  /*1a70*/  QGMMA.64x128x32.F32.E5M2.E5M2 R24, gdesc[UR12], RZ, !UPT ;  /* 0x01e000000c1879f3 */ /* 0x000fe2000c7038ff */
[----:B------:R-:W-:Y:S01]  /*1a80*/  UIADD3 UR12, UR12, 0x2, URZ ;  /* 0x000000020c0c7890 */ /* 0x000fe2000fffe03f */
[----:B------:R-:W-:Y:S02]  /*1a90*/  CS2R R100, SRZ ;  /* 0x0000000000647805 */ /* 0x000fe4000001ff00 */
[----:B------:R-:W-:Y:S01]  /*1aa0*/  ISETP.NE.AND P1, PT, RZ, UR7, PT ;  /* 0x00000007ff007c0c */ /* 0x000fe2000bf25270 */
[----:B------:R-:W-:Y:S01]  /*1ab0*/  UIADD3 UR14, UR14, 0x2, URZ ;  /* 0x000000020e0e7890 */ /* 0x000fe2000fffe03f */
[----:B------:R-:W-:Y:S01]  /*1ac0*/  CS2R R102, SRZ ;  /* 0x0000000000667805 */ /* 0x000fe2000001ff00 */
[----:B------:R-:W-:Y:S01]  /*1ad0*/  UMOV UR13, 0x80000020 ;  /* 0x80000020000d7882 */ /* 0x000fe20000000000 */
[----:B------:R-:W-:Y:S01]  /*1ae0*/  UMOV UR15, 0x80000020 ;  /* 0x80000020000f7882 */ /* 0x000fe20000000000 */
        /* <DEDUP_REMOVED lines=18> */
[----:B------:R-:W-:Y:S01]  /*1c10*/  CS2R R140, SRZ ;  /* 0x00000000008c7805 */ /* 0x000fe2000001ff00 */
[----:B------:R-:W-:Y:S01]  /*1c20*/  QGMMA.64x128x32.F32.E5M2.E5M2 R24, gdesc[UR12], R24, gsb0 ;  /* 0x01e000000c1879f3 */ /* 0x000fe20008003818 */
[----:B------:R-:W-:Y:S05]  /*1c30*/  @!P1 BRA `(.L_x_23) ;  /* 0x0000000400089947 */ /* 0x000fea0003800000 */
[----:B------:R-:W-:Y:S02]  /*1c40*/  WARPGROUP.DEPBAR.LE gsb0, 0x0 ;  /* 0x00008000000079c5 */ /* 0x000fe40000010000 */
[----:B------:R-:W-:-:S01]  /*1c50*/  FADD R141, RZ, R24 ;  /* 0x00000018ff8d7221 */ /* 0x000fc20000000000 */
[----:B------:R-:W-:Y:S01]  /*1c60*/  FADD R140, RZ, R25 ;  /* 0x00000019ff8c7221 */ /* 0x000fe20000000000 */
        /* <DEDUP_REMOVED lines=62> */
[----:B------:R-:W-:-:S06]  /*2050*/  UMOV UR6, URZ ;  /* 0x0000003f00067c82 */ /* 0x000fcc0008000000 */
.L_x_23:
[----:B------:R-:W-:-:S04]  /*2060*/  UIADD3 UR18, UR5, 0x1, URZ ;  /* 0x0000000105127890 */ /* 0x000fc8000fffe03f */
[----:B------:R-:W-:-:S04]  /*2070*/  UISETP.NE.AND UP0, UPT, UR18, 0xe, UPT ;  /* 0x0000000e1200788c */ /* 0x000fc8000bf05270 */
[----:B------:R-:W-:Y:S02]  /*2080*/  USEL UR8, URZ, 0x1, UP0 ;  /* 0x000000013f087887 */ /* 0x000fe40008000000 */
[----:B------:R-:W-:Y:S02]  /*2090*/  USEL UR18, UR18, URZ, UP0 ;  /* 0x0000003f12127287 */ /* 0x000fe40008000000 */
[----:B------:R-:W-:-:S06]  /*20a0*/  ULOP3.LUT UR8, UR4, UR8, URZ, 0x3c, !UPT ;  /* 0x0000000804087292 */ /* 0x000fcc000f8e3c3f */
[----:B------:R-:W-:Y:S01]  /*20b0*/  IMAD.U32 R144, RZ, RZ, UR8 ;  /* 0x00000008ff907e24 */ /* 0x000fe2000f8e00ff */
[----:B------:R-:W-:-:S06]  /*20c0*/  UMOV UR8, 0x1 ;  /* 0x0000000100087882 */ /* 0x000fcc0000000000 */
.L_x_18:
[----:B------:R-:W-:-:S04]  /*20d0*/  UISETP.LT.AND UP0, UPT, UR9, 0x1, UPT ;  /* 0x000000010900788c */ /* 0x000fc8000bf01270 */
[----:B------:R-:W-:-:S04]  /*20e0*/  USEL UR12, UR9, 0x1, UP0 ;  /* 0x00000001090c7887 */ /* 0x000fc80008000000 */
[----:B------:R-:W-:-:S04]  /*20f0*/  UIADD3 UR12, UR9, -UR12, URZ ;  /* 0x8000000c090c7290 */ /* 0x000fc8000fffe03f */
[----:B------:R-:W-:-:S06]  /*2100*/  UISETP.GE.AND UP0, UPT, UR12, 0x1, UPT ;  /* 0x000000010c00788c */ /* 0x000fcc000bf06270 */
[----:B------:R-:W-:-:S13]  /*2110*/  PLOP3.LUT P1, PT, PT, PT, UP0, 0x80, 0x0 ;  /* 0x000000000000781c */ /* 0x000fda0003f2f008 */
[----:B------:R-:W-:Y:S05]  /*2120*/  @!P1 BRA `(.L_x_24) ;  /* 0x0000000800049947 */ /* 0x000fea0003800000 */
[----:B01----:R-:W-:Y:S01]  /*2130*/  IMAD.U32 R11, RZ, RZ, UR12 ;  /* 0x0000000cff0b7e24 */ /* 0x003fe2000f8e00ff */
[----:B------:R-:W-:Y:S01]  /*2140*/  ULDC UR19, c[0x0][0x50c] ;  /* 0x0001430000137ab9 */ /* 0x000fe20000000800 */
[----:B------:R-:W-:-:S07]  /*2150*/  IMAD.U32 R12, RZ, RZ, UR5 ;  /* 0x00000005ff0c7e24 */ /* 0x000fce000f8e00ff */
.L_x_32:
[----:B------:R-:W-:-:S13]  /*2160*/  ISETP.NE.AND P2, PT, R143, 0x3, PT ;  /* 0x000000038f00780c */ /* 0x000fda0003f45270 */
[----:B0-----:R-:W-:Y:S05]  /*2170*/  @!P2 BRA `(.L_x_25) ;  /* 0x000000000004a947 */ /* 0x001fea0003800000 */
[----:B------:R-:W-:Y:S01]  /*2180*/  BPT.TRAP 0x1 ;  /* 0x000000040000795c */ /* 0x000fe20000300000 */
.L_x_25:
[----:B------:R-:W0:Y:S01]  /*2190*/  S2UR UR12, SR_CgaCtaId ;  /* 0x00000000000c79c3 */ /* 0x000e220000008800 */
[----:B------:R-:W-:Y:S01]  /*21a0*/  UMOV UR10, 0x400 ;  /* 0x00000400000a7882 */ /* 0x000fe20000000000 */
[----:B------:R-:W-:Y:S01]  /*21b0*/  SHF.L.U32 R13, R144, 0x1f, RZ ;  /* 0x0000001f900d7819 */ /* 0x000fe200000006ff */
[----:B0-----:R-:W-:-:S04]  /*21c0*/  ULEA UR10, UR12, UR10, 0x18 ;  /* 0x0000000a0c0a7291 */ /* 0x001fc8000f8ec03f */
[----:B------:R-:W-:-:S09]  /*21d0*/  ULEA UR12, UR18, UR10, 0x3 ;  /* 0x0000000a120c7291 */ /* 0x000fd2000f8e183f */
[----:B------:R0:W1:Y:S01]  /*21e0*/  SYNCS.PHASECHK.TRANS64.TRYWAIT P1, [UR12], R13 ;  /* 0x0000000dff0075a7 */ /* 0x000062000802014c */
[----:B------:R-:W-:Y:S05]  /*21f0*/  @!P2 BRA `(.L_x_26) ;  /* 0x000000000004a947 */ /* 0x000fea0003800000 */
[----:B------:R-:W-:Y:S01]  /*2200*/  BPT.TRAP 0x1 ;  /* 0x000000040000795c */ /* 0x000fe20000300000 */
.L_x_26:
[----:B-1----:R-:W-:Y:S05]  /*2210*/  @P1 BRA `(.L_x_27) ;  /* 0x0000000000081947 */ /* 0x002fea0003800000 */
[----:B------:R-:W1:Y:S02]  /*2220*/  SYNCS.PHASECHK.TRANS64.TRYWAIT P1, [UR12], R13 ;  /* 0x0000000dff0075a7 */ /* 0x000e64000802014c */
[----:B-1----:R-:W-:Y:S05]  /*2230*/  @!P1 BRA `(.L_x_28) ;  /* 0x0000007800109947 */ /* 0x002fea0003800000 */
.L_x_27:
[----:B------:R-:W-:Y:S01]  /*2240*/  UIADD3 UR12, UR10, 0x1c200, URZ ;  /* 0x0001c2000a0c7890 */ /* 0x000fe2000fffe03f */
[----:B------:R-:W-:Y:S01]  /*2250*/  WARPGROUP.ARRIVE ;  /* 0x00000000000079c5 */ /* 0x000fe20000000000 */
[----:B------:R-:W-:Y:S02]  /*2260*/  UISETP.NE.AND UP0, UPT, UR7, URZ, UPT ;  /* 0x0000003f0700728c */ /* 0x000fe4000bf05270 */
[----:B------:R-:W-:Y:S02]  /*2270*/  USHF.R.U32.HI UR12, URZ, 0x4, UR12 ;  /* 0x000000043f0c7899 */ /* 0x000fe4000801160c */
[----:B------:R-:W-:Y:S02]  /*2280*/  USEL UR8, UR8, URZ, !UP0 ;  /* 0x0000003f08087287 */ /* 0x000fe4000c000000 */
[----:B------:R-:W-:Y:S02]  /*2290*/  ULOP3.LUT UR7, UR12, 0x3fff, URZ, 0xc0, !UPT ;  /* 0x00003fff0c077892 */ /* 0x000fe4000f8ec03f */
[----:B------:R-:W-:-:S02]  /*22a0*/  ULOP3.LUT UR12, UR11, 0x10000, URZ, 0xfc, !UPT ;  /* 0x000100000b0c7892 */ /* 0x000fc4000f8efc3f */
[----:B------:R-:W-:Y:S02]  /*22b0*/  ULOP3.LUT UR7, UR7, 0x10000, URZ, 0xfc, !UPT ;  /* 0x0001000007077892 */ /* 0x000fe4000f8efc3f */
[----:B------:R-:W-:Y:S02]  /*22c0*/  UISETP.NE.U32.AND UP0, UPT, UR8, URZ, UPT ;  /* 0x0000003f0800728c */ /* 0x000fe4000bf05070 */
[----:B------:R-:W-:Y:S02]  /*22d0*/  ULEA UR12, UR18, UR12, 0x9 ;  /* 0x0000000c120c7291 */ /* 0x000fe4000f8e483f */
[----:B------:R-:W-:Y:S01]  /*22e0*/  ULEA UR14, UR18, UR7, 0x9 ;  /* 0x00000007120e7291 */ /* 0x000fe2000f8e483f */
[----:B------:R-:W-:Y:S01]  /*22f0*/  UMOV UR13, 0x80000020 ;  /* 0x80000020000d7882 */ /* 0x000fe20000000000 */
[----:B------:R-:W-:Y:S01]  /*2300*/  UMOV UR15, 0x80000020 ;  /* 0x80000020000f7882 */ /* 0x000fe20000000000 */
[----:B------:R-:W-:-:S06]  /*2310*/  UIADD3 UR6, UR6, 0x2, URZ ;  /* 0x0000000206067890 */ /* 0x000fcc000fffe03f */
[----:B------:R-:W-:Y:S01]  /*2320*/  QGMMA.64x128x32.F32.E5M2.E5M2 R24, gdesc[UR12], R24, UP0 ;  /* 0x01e000000c1879f3 */ /* 0x000fe2000bf03818 */
[----:B------:R-:W-:Y:S02]  /*2330*/  UIADD3 UR12, UR12, 0x2, URZ ;  /* 0x000000020c0c7890 */ /* 0x000fe4000fffe03f */
[----:B------:R-:W-:Y:S01]  /*2340*/  UIADD3 UR14, UR14, 0x2, URZ ;  /* 0x000000020e0e7890 */ /* 0x000fe2000fffe03f */
[----:B------:R-:W-:Y:S01]  /*2350*/  UMOV UR13, 0x80000020 ;  /* 0x80000020000d7882 */ /* 0x000fe20000000000 */
[----:B------:R-:W-:Y:S01]  /*2360*/  UMOV UR15, 0x80000020 ;  /* 0x80000020000f7882 */ /* 0x000fe20000000000 */
[----:B------:R-:W-:-:S04]  /*2370*/  UISETP.NE.AND UP0, UPT, UR6, UR19, UPT ;  /* 0x000000130600728c */ /* 0x000fc8000bf05270 */
[----:B------:R-:W-:-:S06]  /*2380*/  USEL UR7, URZ, 0x1, UP0 ;  /* 0x000000013f077887 */ /* 0x000fcc0008000000 */
[----:B------:R-:W-:Y:S01]  /*2390*/  ISETP.NE.AND P1, PT, RZ, UR7, PT ;  /* 0x00000007ff007c0c */ /* 0x000fe2000bf25270 */
[----:B------:R-:W-:Y:S03]  /*23a0*/  QGMMA.64x128x32.F32.E5M2.E5M2 R24, gdesc[UR12], R24, gsb0 ;  /* 0x01e000000c1879f3 */ /* 0x000fe60008003818 */
[----:B------:R-:W-:-:S09]  /*23b0*/  WARPGROUP.DEPBAR.LE gsb0, 0x1 ;  /* 0x00008000000079c5 */ /* 0x000fd20000010100 */
[----:B------:R-:W-:Y:S05]  /*23c0*/  @!P1 BRA `(.L_x_29) ;  /* 0x0000000400089947 */ /* 0x000fea0003800000 */
[----:B------:R-:W-:Y:S02]  /*23d0*/  WARPGROUP.DEPBAR.LE gsb0, 0x0 ;  /* 0x00008000000079c5 */ /* 0x000fe40000010000 */
[----:B------:R-:W-:-:S01]  /*23e0*/  FADD R141, R24, R141 ;  /* 0x0000008d188d7221 */ /* 0x000fc20000000000 */
[----:B------:R-:W-:Y:S01]  /*23f0*/  FADD R140, R25, R140 ;  /* 0x0000008c198c7221 */ /* 0x000fe20000000000 */
        /* <DEDUP_REMOVED lines=62> */
[----:B------:R-:W-:-:S06]  /*27e0*/  UMOV UR6, URZ ;  /* 0x0000003f00067c82 */ /* 0x000fcc0008000000 */
.L_x_29:
[----:B------:R-:W-:Y:S05]  /*27f0*/  @!P2 BRA `(.L_x_30) ;  /* 0x000000000004a947 */ /* 0x000fea0003800000 */
[----:B------:R-:W-:Y:S01]  /*2800*/  BPT.TRAP 0x1 ;  /* 0x000000040000795c */ /* 0x000fe20000300000 */
.L_x_30:
[----:B01----:R-:W-:Y:S02]  /*2810*/  @P0 LEA R13, R12, UR10, 0x3 ;  /* 0x0000000a0c0d0c11 */ /* 0x003fe4000f8e18ff */
[----:B------:R-:W-:-:S03]  /*2820*/  ISETP.GT.U32.AND P1, PT, R4, 0x1, PT ;  /* 0x000000010400780c */ /* 0x000fc60003f24070 */
[----:B------:R-:W-:-:S05]  /*2830*/  @P0 VIADD R142, R13, 0x70 ;  /* 0x000000700d8e0836 */ /* 0x000fca0000000000 */
[----:B------:R-:W-:-:S04]  /*2840*/  @P0 PRMT R142, R5, 0x654, R142 ;  /* 0x00000654058e0816 */ /* 0x000fc8000000008e */
[----:B------:R0:W-:Y:S01]  /*2850*/  @P0 SYNCS.ARRIVE.TRANS64.RED.A1T0 RZ, [R142+URZ], RZ ;  /* 0x000000ff8eff09a7 */ /* 0x0001e2000810043f */
[----:B------:R-:W-:Y:S05]  /*2860*/  @P1 BRA `(.L_x_31) ;  /* 0x0000000000041947 */ /* 0x000fea0003800000 */
[----:B------:R-:W-:Y:S01]  /*2870*/  BPT.TRAP 0x1 ;  /* 0x000000040000795c */ /* 0x000fe20000300000 */
.L_x_31:
[----:B------:R-:W-:Y:S01]  /*2880*/  UIADD3 UR18, UR18, 0x1, URZ ;  /* 0x0000000112127890 */ /* 0x000fe2000fffe03f */
[C---:B------:R-:W-:Y:S01]  /*2890*/  ISETP.GT.AND P2, PT, R11.reuse, 0x1, PT ;  /* 0x000000010b00780c */ /* 0x040fe20003f44270 */
[----:B------:R-:W-:Y:S02]  /*28a0*/  VIADD R12, R12, 0x1 ;  /* 0x000000010c0c7836 */ /* 0x000fe40000000000 */
[----:B------:R-:W-:Y:S01]  /*28b0*/  UISETP.NE.AND UP0, UPT, UR18, 0xe, UPT ;  /* 0x0000000e1200788c */ /* 0x000fe2000bf05270 */
[----:B------:R-:W-:Y:S02]  /*28c0*/  VIADD R11, R11, 0xffffffff ;  /* 0xffffffff0b0b7836 */ /* 0x000fe40000000000 */
[C---:B------:R-:W-:Y:S01]  /*28d0*/  ISETP.NE.AND P1, PT, R12.reuse, 0xe, PT ;  /* 0x0000000e0c00780c */ /* 0x040fe20003f25270 */
[----:B------:R-:W-:Y:S02]  /*28e0*/  USEL UR8, URZ, 0x1, UP0 ;  /* 0x000000013f087887 */ /* 0x000fe40008000000 */
[----:B------:R-:W-:Y:S01]  /*28f0*/  USEL UR18, UR18, URZ, UP0 ;  /* 0x0000003f12127287 */ /* 0x000fe20008000000 */
[----:B------:R-:W-:-:S03]  /*2900*/  SEL R12, R12, RZ, P1 ;  /* 0x000000ff0c0c7207 */ /* 0x000fc60000800000 */
[----:B------:R-:W-:Y:S01]  /*2910*/  LOP3.LUT R144, R144, UR8, RZ, 0x3c, !PT ;  /* 0x0000000890907c12 */ /* 0x000fe2000f8e3cff */
[----:B------:R-:W-:Y:S01]  /*2920*/  UMOV UR8, 0x1 ;  /* 0x0000000100087882 */ /* 0x000fe20000000000 */
[----:B------:R-:W-:Y:S06]  /*2930*/  @P2 BRA `(.L_x_32) ;  /* 0xfffffff800082947 */ /* 0x000fec000383ffff */
.L_x_24:
[----:B------:R-:W-:Y:S01]  /*2940*/  UISETP.NE.AND UP0, UPT, UR6, URZ, UPT ;  /* 0x0000003f0600728c */ /* 0x000fe2000bf05270 */
[----:B01----:R-:W0:Y:S03]  /*2950*/  LDC R11, c[0x0][0x28c] ;  /* 0x0000a300ff0b7b82 */ /* 0x003e260000000800 */
[----:B------:R-:W-:-:S06]  /*2960*/  USEL UR6, URZ, 0x1, !UP0 ;  /* 0x000000013f067887 */ /* 0x000fcc000c000000 */
[----:B------:R-:W-:Y:S02]  /*2970*/  ISETP.NE.AND P1, PT, RZ, UR6, PT ;  /* 0x00000006ff007c0c */ /* 0x000fe4000bf25270 */
[----:B0-----:R-:W-:-:S11]  /*2980*/  ISETP.GE.AND P2, PT, R11, 0x1, PT ;  /* 0x000000010b00780c */ /* 0x001fd60003f46270 */
[----:B------:R-:W-:Y:S05]  /*2990*/  @!P1 BRA `(.L_x_33) ;  /* 0x0000000400049947 */ /* 0x000fea0003800000 */
[----:B------:R-:W-:Y:S02]  /*29a0*/  WARPGROUP.DEPBAR.LE gsb0, 0x0 ;  /* 0x00008000000079c5 */ /* 0x000fe40000010000 */
[----:B------:R-:W-:Y:S01]  /*29b0*/  FADD R141, R24, R141 ;  /* 0x0000008d188d7221 */ /* 0x000fe20000000000 */
        /* <DEDUP_REMOVED lines=62> */
[----:B------:R-:W-:-:S07]  /*2da0*/  FADD R16, R16, R87 ;  /* 0x0000005710107221 */ /* 0x000fce0000000000 */
.L_x_33:
[----:B------:R-:W-:Y:S02]  /*2db0*/  WARPGROUP.DEPBAR.LE gsb0, 0x0 ;  /* 0x00008000000079c5 */ /* 0x000fe40000010000 */
[----:B------:R-:W-:Y:S05]  /*2dc0*/  @!P2 BRA `(.L_x_34) ;  /* 0x000000000054a947 */ /* 0x000fea0003800000 */
[----:B------:R-:W-:-:S13]  /*2dd0*/  ISETP.NE.AND P1, PT, R143, 0x3, PT ;  /* 0x000000038f00780c */ /* 0x000fda0003f25270 */
[----:B------:R-:W-:Y:S05]  /*2de0*/  @!P1 BRA `(.L_x_35) ;  /* 0x0000000000049947 */ /* 0x000fea0003800000 */
[----:B------:R-:W-:Y:S01]  /*2df0*/  BPT.TRAP 0x1 ;  /* 0x000000040000795c */ /* 0x000fe20000300000 */
.L_x_35:
[----:B------:R-:W-:Y:S01]  /*2e00*/  BSSY B0, `(.L_x_36) ;  /* 0x000000f000007945 */ /* 0x000fe20003800000 */
[----:B------:R-:W-:-:S03]  /*2e10*/  ISETP.GT.U32.AND P1, PT, R4, 0x1, PT ;  /* 0x000000010400780c */ /* 0x000fc60003f24070 */
[----:B------:R-:W-:Y:S10]  /*2e20*/  @!P0 BRA `(.L_x_37) ;  /* 0x0000000000308947 */ /* 0x000ff40003800000 */
[----:B------:R-:W-:-:S04]  /*2e30*/  UISETP.LT.AND UP0, UPT, UR9, 0x1, UPT ;  /* 0x000000010900788c */ /* 0x000fc8000bf01270 */
[----:B------:R-:W-:-:S04]  /*2e40*/  USEL UR8, UR9, 0x1, UP0 ;  /* 0x0000000109087887 */ /* 0x000fc80008000000 */
[----:B------:R-:W-:-:S04]  /*2e50*/  UIADD3 UR8, UR5, UR9, -UR8 ;  /* 0x0000000905087290 */ /* 0x000fc8000fffe808 */
[----:B------:R-:W-:-:S04]  /*2e60*/  USHF.R.U32.HI UR6, URZ, 0x1, UR8 ;  /* 0x000000013f067899 */ /* 0x000fc80008011608 */
[----:B------:R-:W-:-:S04]  /*2e70*/  UIMAD.WIDE.U32 UR6, UR6, -0x6db6db6d, URZ ;  /* 0x92492493060678a5 */ /* 0x000fc8000f8e003f */
[----:B------:R-:W-:-:S04]  /*2e80*/  USHF.R.U32.HI UR6, URZ, 0x2, UR7 ;  /* 0x000000023f067899 */ /* 0x000fc80008011607 */
[----:B------:R-:W-:-:S04]  /*2e90*/  UIMAD UR8, UR6, -0xe, UR8 ;  /* 0xfffffff2060878a4 */ /* 0x000fc8000f8e0208 */
[----:B------:R-:W-:-:S04]  /*2ea0*/  ULEA UR8, UR8, UR10, 0x3 ;  /* 0x0000000a08087291 */ /* 0x000fc8000f8e183f */
[----:B------:R-:W-:-:S06]  /*2eb0*/  UIADD3 UR8, UR8, 0x70, URZ ;  /* 0x0000007008087890 */ /* 0x000fcc000fffe03f */
[----:B------:R-:W-:-:S05]  /*2ec0*/  IMAD.U32 R12, RZ, RZ, UR8 ;  /* 0x00000008ff0c7e24 */ /* 0x000fca000f8e00ff */
[----:B------:R-:W-:-:S04]  /*2ed0*/  PRMT R11, R5, 0x654, R12 ;  /* 0x00000654050b7816 */ /* 0x000fc8000000000c */
[----:B------:R0:W-:Y:S03]  /*2ee0*/  SYNCS.ARRIVE.TRANS64.RED.A1T0 RZ, [R11+URZ], RZ ;  /* 0x000000ff0bff79a7 */ /* 0x0001e6000810043f */
.L_x_37:
[----:B------:R-:W-:Y:S05]  /*2ef0*/  BSYNC B0 ;  /* 0x0000000000007941 */ /* 0x000fea0003800000 */
.L_x_36:
[----:B------:R-:W-:Y:S05]  /*2f00*/  @P1 BRA `(.L_x_34) ;  /* 0x0000000000041947 */ /* 0x000fea0003800000 */
[----:B------:R-:W-:Y:S01]  /*2f10*/  BPT.TRAP 0x1 ;  /* 0x000000040000795c */ /* 0x000fe20000300000 */
.L_x_34:
[----:B------:R-:W1:Y:S01]  /*2f20*/  LDC R25, c[0x0][0x288] ;  /* 0x0000a200ff197b82 */ /* 0x000e620000000800 */
[----:B------:R-:W-:Y:S01]  /*2f30*/  IMAD.SHL.U32 R31, R10, 0x80, RZ ;  /* 0x000000800a1f7824 */ /* 0x000fe200078e00ff */
[--C-:B0-----:R-:W-:Y:S01]  /*2f40*/  SHF.R.U32.HI R11, RZ, 0x2, R0.reuse ;  /* 0x00000002ff0b7819 */ /* 0x101fe20000011600 */
[----:B------:R-:W-:Y:S01]  /*2f50*/  UIADD3 UR5, UR9, UR5, URZ ;  /* 0x0000000509057290 */ /* 0x000fe2000fffe03f */
[C---:B------:R-:W-:Y:S01]  /*2f60*/  LOP3.LUT R13, R0.reuse, 0x60, RZ, 0xc0, !PT ;  /* 0x00000060000d7812 */ /* 0x040fe200078ec0ff */
[----:B------:R-:W-:Y:S01]  /*2f70*/  IMAD.SHL.U32 R33, R7, 0x80, RZ ;  /* 0x0000008007217824 */ /* 0x000fe200078e00ff */
[----:B------:R-:W-:Y:S01]  /*2f80*/  SHF.R.U32.HI R24, RZ, 0x7, R0 ;  /* 0x00000007ff187819 */ /* 0x000fe20000011600 */
[----:B------:R-:W-:Y:S01]  /*2f90*/  UISETP.GT.U32.AND UP0, UPT, UR5, 0xd, UPT ;  /* 0x0000000d0500788c */ /* 0x000fe2000bf04070 */
[----:B------:R-:W-:Y:S01]  /*2fa0*/  LOP3.LUT R12, R11, 0x7, RZ, 0xc0, !PT ;  /* 0x000000070b0c7812 */ /* 0x000fe200078ec0ff */
[----:B------:R-:W-:Y:S01]  /*2fb0*/  IMAD.SHL.U32 R28, R0, 0x2, RZ ;  /* 0x00000002001c7824 */ /* 0x000fe200078e00ff */
[----:B------:R-:W-:Y:S01]  /*2fc0*/  SHF.R.U32.HI R27, RZ, 0x1, R13 ;  /* 0x00000001ff1b7819 */ /* 0x000fe2000001160d */
[----:B------:R-:W-:Y:S01]  /*2fd0*/  ULDC UR12, c[0x0][0x284] ;  /* 0x0000a100000c7ab9 */ /* 0x000fe20000000800 */
[----:B------:R-:W-:Y:S01]  /*2fe0*/  LOP3.LUT R11, R24, 0x1, RZ, 0xc0, !PT ;  /* 0x00000001180b7812 */ /* 0x000fe200078ec0ff */
[----:B------:R-:W-:Y:S01]  /*2ff0*/  USHF.R.U32.HI UR6, URZ, 0x1, UR5 ;  /* 0x000000013f067899 */ /* 0x000fe20008011605 */
[----:B------:R-:W-:Y:S01]  /*3000*/  IADD3 R26, RZ, -R27, -R12 ;  /* 0x8000001bff1a7210 */ /* 0x000fe20007ffe80c */
[----:B------:R-:W-:Y:S01]  /*3010*/  UISETP.LT.U32.AND UP0, UPT, UR9, 0xe, UP0 ;  /* 0x0000000e0900788c */ /* 0x000fe20008701070 */
[----:B------:R-:W-:Y:S01]  /*3020*/  SHF.R.S32.HI R32, RZ, 0x1f, R6 ;  /* 0x0000001fff207819 */ /* 0x000fe20000011406 */
[----:B------:R-:W-:Y:S01]  /*3030*/  UISETP.GE.U32.AND UP1, UPT, UR9, 0xe, UPT ;  /* 0x0000000e0900788c */ /* 0x000fe2000bf26070 */
[----:B------:R-:W-:Y:S01]  /*3040*/  IMAD.SHL.U32 R13, R11, 0x40, RZ ;  /* 0x000000400b0d7824 */ /* 0x000fe200078e00ff */
[----:B------:R-:W-:Y:S01]  /*3050*/  LOP3.LUT R28, R31, 0x6, R28, 0xf8, !PT ;  /* 0x000000061f1c7812 */ /* 0x000fe200078ef81c */
[----:B------:R-:W-:Y:S01]  /*3060*/  ULDC.64 UR10, c[0x0][0x5d0] ;  /* 0x00017400000a7ab9 */ /* 0x000fe20000000a00 */
[----:B------:R-:W-:Y:S01]  /*3070*/  LOP3.LUT R24, R0, 0x3, RZ, 0xc0, !PT ;  /* 0x0000000300187812 */ /* 0x000fe200078ec0ff */
[----:B------:R-:W-:Y:S01]  /*3080*/  UIMAD.WIDE.U32 UR6, UR6, -0x6db6db6d, URZ ;  /* 0x92492493060678a5 */ /* 0x000fe2000f8e003f */
[----:B------:R-:W-:Y:S01]  /*3090*/  IMAD R26, R11, -0x40, R26 ;  /* 0xffffffc00b1a7824 */ /* 0x000fe200078e021a */
[----:B-1----:R-:W-:Y:S01]  /*30a0*/  ISETP.GE.AND P1, PT, R31, R25, PT ;  /* 0x000000191f00720c */ /* 0x002fe20003f26270 */
[----:B------:R-:W-:Y:S01]  /*30b0*/  USEL UR8, URZ, 0x1, !UP0 ;  /* 0x000000013f087887 */ /* 0x000fe2000c000000 */
[----:B------:R-:W-:Y:S01]  /*30c0*/  IMAD R11, R32, UR10, RZ ;  /* 0x0000000a200b7c24 */ /* 0x000fe2000f8e02ff */
[----:B------:R-:W-:Y:S01]  /*30d0*/  SHF.R.S32.HI R29, RZ, 0x1f, R28 ;  /* 0x0000001fff1d7819 */ /* 0x000fe2000001141c */
[----:B------:R-:W-:Y:S01]  /*30e0*/  USHF.R.U32.HI UR6, URZ, 0x2, UR7 ;  /* 0x000000023f067899 */ /* 0x000fe20008011607 */
[----:B------:R-:W-:Y:S01]  /*30f0*/  ISETP.GE.OR P1, PT, R33, UR12, P1 ;  /* 0x0000000c21007c0c */ /* 0x000fe20008f26670 */
[----:B------:R-:W-:Y:S01]  /*3100*/  ULOP3.LUT UR4, UR4, UR8, URZ, 0x3c, !UPT ;  /* 0x0000000804047292 */ /* 0x000fe2000f8e3c3f */
[----:B------:R-:W-:Y:S01]  /*3110*/  LOP3.LUT R13, R13, 0x40, R12, 0xe2, !PT ;  /* 0x000000400d0d7812 */ /* 0x000fe200078ee20c */
[----:B------:R-:W-:Y:S01]  /*3120*/  IMAD R12, R24, -0x2, R25 ;  /* 0xfffffffe180c7824 */ /* 0x000fe200078e0219 */
[----:B------:R-:W-:Y:S01]  /*3130*/  UIMAD UR5, UR6, -0xe, UR5 ;  /* 0xfffffff2060578a4 */ /* 0x000fe2000f8e0205 */
[----:B------:R-:W-:Y:S01]  /*3140*/  IMAD.WIDE R24, R7, 0x80, RZ ;  /* 0x0000008007187825 */ /* 0x000fe200078e02ff */
[----:B------:R-:W-:Y:S01]  /*3150*/  @UP1 ULOP3.LUT UR4, UR4, 0x1, UR6, 0x78, !UPT ;  /* 0x0000000104041892 */ /* 0x000fe2000f8e7806 */
[----:B------:R-:W-:-:S02]  /*3160*/  IADD3 R33, -R33, UR12, R26 ;  /* 0x0000000c21217c10 */ /* 0x000fc4000fffe11a */
[----:B------:R-:W-:Y:S01]  /*3170*/  IMAD R7, R6, UR11, R11 ;  /* 0x0000000b06077c24 */ /* 0x000fe2000f8e020b */
[----:B------:R-:W-:Y:S01]  /*3180*/  LOP3.LUT R35, R24, R13, R27, 0xfe, !PT ;  /* 0x0000000d18237212 */ /* 0x000fe200078efe1b */
[----:B------:R-:W-:-:S04]  /*3190*/  IMAD.WIDE.U32 R10, R6, UR10, R28 ;  /* 0x0000000a060a7c25 */ /* 0x000fc8000f8e001c */
[----:B------:R-:W-:Y:S02]  /*31a0*/  IMAD.IADD R11, R11, 0x1, R7 ;  /* 0x000000010b0b7824 */ /* 0x000fe400078e0207 */
[----:B------:R-:W-:Y:S02]  /*31b0*/  IMAD.IADD R27, R12, 0x1, -R31 ;  /* 0x000000010c1b7824 */ /* 0x000fe400078e0a1f */
[----:B------:R-:W-:Y:S01]  /*31c0*/  IMAD.MOV.U32 R26, RZ, RZ, -0x1 ;  /* 0xffffffffff1a7424 */ /* 0x000fe200078e00ff */
[----:B------:R-:W-:Y:S06]  /*31d0*/  @P1 BRA `(.L_x_38) ;  /* 0x0000004400a41947 */ /* 0x000fec0003800000 */
[----:B------:R-:W0:Y:S01]  /*31e0*/  LDC.64 R30, c[0x0][0x5c8] ;  /* 0x00017200ff1e7b82 */ /* 0x000e220000000a00 */
[----:B------:R-:W-:Y:S01]  /*31f0*/  ULDC.64 UR6, c[0x0][0x5c0] ;  /* 0x0001700000067ab9 */ /* 0x000fe20000000a00 */
[----:B------:R-:W-:Y:S01]  /*3200*/  BSSY B0, `(.L_x_38) ;  /* 0x0000466000007945 */ /* 0x000fe20003800000 */
[-C--:B0-----:R-:W-:Y:S02]  /*3210*/  IMAD R12, R25, R30.reuse, RZ ;  /* 0x0000001e190c7224 */ /* 0x081fe400078e02ff */
[----:B------:R-:W-:-:S04]  /*3220*/  IMAD.WIDE.U32 R10, R35, R30, R10 ;  /* 0x0000001e230a7225 */ /* 0x000fc800078e000a */
[----:B------:R-:W-:Y:S01]  /*3230*/  IMAD R13, R35, R31, R12 ;  /* 0x0000001f230d7224 */ /* 0x000fe200078e020c */
[----:B------:R-:W-:Y:S02]  /*3240*/  LEA R7, P1, R30, R10, 0x3 ;  /* 0x0000000a1e077211 */ /* 0x000fe400078218ff */
[----:B------:R-:W-:Y:S01]  /*3250*/  IADD3 R12, P2, R10, UR6, RZ ;  /* 0x000000060a0c7c10 */ /* 0x000fe2000ff5e0ff */
[----:B------:R-:W-:Y:S01]  /*3260*/  IMAD.IADD R13, R11, 0x1, R13 ;  /* 0x000000010b0d7824 */ /* 0x000fe200078e020d */
[----:B------:R-:W-:-:S04]  /*3270*/  IADD3 R10, P4, R7, UR6, RZ ;  /* 0x00000006070a7c10 */ /* 0x000fc8000ff9e0ff */
[----:B------:R-:W-:Y:S02]  /*3280*/  LEA.HI.X R7, R30, R13, R31, 0x3, P1 ;  /* 0x0000000d1e077211 */ /* 0x000fe400008f1c1f */
[----:B---3-5:R-:W-:Y:S02]  /*3290*/  FSETP.NEU.AND P1, PT, R9, RZ, PT ;  /* 0x000000ff0900720b */ /* 0x028fe40003f2d000 */
[----:B------:R-:W-:Y:S02]  /*32a0*/  IADD3.X R13, R13, UR7, RZ, P2, !PT ;  /* 0x000000070d0d7c10 */ /* 0x000fe400097fe4ff */
[----:B------:R-:W-:-:S09]  /*32b0*/  IADD3.X R11, R7, UR7, RZ, P4, !PT ;  /* 0x00000007070b7c10 */ /* 0x000fd2000a7fe4ff */
[----:B------:R-:W-:Y:S05]  /*32c0*/  @!P1 BRA `(.L_x_39) ;  /* 0x00000034005c9947 */ /* 0x000fea0003800000 */
[----:B------:R-:W-:Y:S01]  /*32d0*/  ULDC.64 UR6, c[0x0][0x5b8] ;  /* 0x00016e0000067ab9 */ /* 0x000fe20000000a00 */
[----:B------:R-:W-:Y:S01]  /*32e0*/  ISETP.GE.AND P1, PT, R33, 0x1, PT ;  /* 0x000000012100780c */ /* 0x000fe20003f26270 */
[----:B------:R-:W-:Y:S01]  /*32f0*/  IMAD R7, R32, UR6, RZ ;  /* 0x0000000620077c24 */ /* 0x000fe2000f8e02ff */
[----:B------:R-:W-:Y:S01]  /*3300*/  ULDC.64 UR10, c[0x0][0x5a8] ;  /* 0x00016a00000a7ab9 */ /* 0x000fe20000000a00 */
[C---:B------:R-:W-:Y:S01]  /*3310*/  IMAD.WIDE.U32 R28, R6.reuse, UR6, R28 ;  /* 0x00000006061c7c25 */ /* 0x040fe2000f8e001c */
[----:B------:R-:W-:Y:S01]  /*3320*/  ISETP.LT.OR P5, PT, R27, 0x1, !P1 ;  /* 0x000000011b00780c */ /* 0x000fe20004fa1670 */
[----:B------:R-:W-:Y:S02]  /*3330*/  BSSY B1, `(.L_x_40) ;  /* 0x000000c000017945 */ /* 0x000fe40003800000 */
[----:B------:R-:W-:Y:S01]  /*3340*/  IMAD R7, R6, UR7, R7 ;  /* 0x0000000706077c24 */ /* 0x000fe2000f8e0207 */
[----:B------:R-:W-:Y:S02]  /*3350*/  ULDC.64 UR6, c[0x0][0x5b0] ;  /* 0x00016c0000067ab9 */ /* 0x000fe40000000a00 */
[----:B------:R-:W-:-:S02]  /*3360*/  IMAD R30, R25, UR6, RZ ;  /* 0x00000006191e7c24 */ /* 0x000fc4000f8e02ff */
[----:B------:R-:W-:Y:S02]  /*3370*/  IMAD.IADD R29, R29, 0x1, R7 ;  /* 0x000000011d1d7824 */ /* 0x000fe400078e0207 */
[C-C-:B------:R-:W-:Y:S01]  /*3380*/  IMAD R31, R35.reuse, UR7, R30.reuse ;  /* 0x00000007231f7c24 */ /* 0x140fe2000f8e021e */
[----:B------:R-:W-:Y:S01]  /*3390*/  PRMT R30, RZ, 0x7610, R30 ;  /* 0x00007610ff1e7816 */ /* 0x000fe2000000001e */
[----:B------:R-:W-:-:S03]  /*33a0*/  IMAD.WIDE.U32 R6, R35, UR6, R28 ;  /* 0x0000000623067c25 */ /* 0x000fc6000f8e001c */
[----:B------:R-:W-:-:S04]  /*33b0*/  IADD3 R6, P2, R6, UR10, RZ ;  /* 0x0000000a06067c10 */ /* 0x000fc8000ff5e0ff */
[----:B------:R-:W-:Y:S01]  /*33c0*/  IADD3.X R7, R7, UR11, R31, P2, !PT ;  /* 0x0000000b07077c10 */ /* 0x000fe200097fe41f */
[----:B------:R-:W-:Y:S08]  /*33d0*/  @P5 BRA `(.L_x_41) ;  /* 0x0000000000045947 */ /* 0x000ff00003800000 */
[----:B------:R0:W5:Y:S02]  /*33e0*/  LDG.E.U8 R30, desc[UR16][R6.64] ;  /* 0x00000010061e7981 */ /* 0x000164000c1e1100 */
.L_x_41:
[----:B------:R-:W-:Y:S05]  /*33f0*/  BSYNC B1 ;  /* 0x0000000000017941 */ /* 0x000fea0003800000 */
.L_x_40:
[----:B-----5:R-:W-:Y:S01]  /*3400*/  LOP3.LUT R30, R30, 0xff, RZ, 0xc0, !PT ;  /* 0x000000ff1e1e7812 */ /* 0x020fe200078ec0ff */
[----:B------:R-:W-:Y:S01]  /*3410*/  BSSY B1, `(.L_x_42) ;  /* 0x000000b000017945 */ /* 0x000fe20003800000 */
[----:B------:R-:W-:Y:S02]  /*3420*/  ISETP.LT.OR P4, PT, R27, 0x2, !P1 ;  /* 0x000000021b00780c */ /* 0x000fe40004f81670 */
[----:B------:R-:W-:-:S05]  /*3430*/  F2FP.F16.E5M2.UNPACK_B R30, R30 ;  /* 0x0000001eff1e723e */ /* 0x000fca00020004ff */
[----:B------:R-:W-:-:S05]  /*3440*/  HADD2.F32 R30, -RZ, R30.H0_H0 ;  /* 0x2000001eff1e7230 */ /* 0x000fca0000004100 */
[----:B------:R-:W-:-:S04]  /*3450*/  FMUL R30, R30, R9 ;  /* 0x000000091e1e7220 */ /* 0x000fc80000400000 */
[----:B--2---:R-:W-:-:S05]  /*3460*/  FFMA R30, R141, R8, R30 ;  /* 0x000000088d1e7223 */ /* 0x004fca000000001e */
[----:B------:R-:W-:Y:S02]  /*3470*/  F2FP.SATFINITE.E5M2.F32.PACK_AB_MERGE_C R31, RZ, R30, RZ ;  /* 0x0000001eff1f723e */ /* 0x000fe400048060ff */
[----:B------:R-:W-:-:S03]  /*3480*/  PRMT R30, RZ, 0x7610, R30 ;  /* 0x00007610ff1e7816 */ /* 0x000fc6000000001e */
[----:B------:R1:W-:Y:S01]  /*3490*/  @!P5 STG.E.U8 desc[UR16][R12.64], R31 ;  /* 0x0000001f0c00d986 */ /* 0x0003e2000c101110 */
[----:B------:R-:W-:Y:S05]  /*34a0*/  @P4 BRA `(.L_x_43) ;  /* 0x0000000000044947 */ /* 0x000fea0003800000 */
[----:B------:R2:W5:Y:S02]  /*34b0*/  LDG.E.U8 R30, desc[UR16][R6.64+0x1] ;  /* 0x00000110061e7981 */ /* 0x000564000c1e1100 */
.L_x_43:
[----:B------:R-:W-:Y:S05]  /*34c0*/  BSYNC B1 ;  /* 0x0000000000017941 */ /* 0x000fea0003800000 */
.L_x_42:
[----:B-----5:R-:W-:Y:S01]  /*34d0*/  LOP3.LUT R30, R30, 0xff, RZ, 0xc0, !PT ;  /* 0x000000ff1e1e7812 */ /* 0x020fe200078ec0ff */
[----:B------:R-:W-:Y:S01]  /*34e0*/  BSSY B1, `(.L_x_44) ;  /* 0x0000013000017945 */ /* 0x000fe20003800000 */
[----:B-1----:R-:W-:Y:S02]  /*34f0*/  IADD3 R31, P2, R35, 0x8, RZ ;  /* 0x00000008231f7810 */ /* 0x002fe40007f5e0ff */
[----:B------:R-:W-:-:S03]  /*3500*/  F2FP.F16.E5M2.UNPACK_B R30, R30 ;  /* 0x0000001eff1e723e */ /* 0x000fc600020004ff */
[----:B------:R-:W-:Y:S01]  /*3510*/  IMAD.X R24, RZ, RZ, R25, P2 ;  /* 0x000000ffff187224 */ /* 0x000fe200010e0619 */
[----:B------:R-:W-:Y:S01]  /*3520*/  ISETP.GE.AND P2, PT, R33, 0x9, PT ;  /* 0x000000092100780c */ /* 0x000fe20003f46270 */
[----:B------:R-:W-:Y:S02]  /*3530*/  HADD2.F32 R30, -RZ, R30.H0_H0 ;  /* 0x2000001eff1e7230 */ /* 0x000fe40000004100 */
[----:B------:R-:W-:Y:S01]  /*3540*/  IMAD R24, R24, UR6, RZ ;  /* 0x0000000618187c24 */ /* 0x000fe2000f8e02ff */
[----:B------:R-:W-:Y:S01]  /*3550*/  ISETP.LT.OR P5, PT, R27, 0x1, !P2 ;  /* 0x000000011b00780c */ /* 0x000fe200057a1670 */
[----:B------:R-:W-:-:S04]  /*3560*/  IMAD.WIDE.U32 R28, R31, UR6, R28 ;  /* 0x000000061f1c7c25 */ /* 0x000fc8000f8e001c */
[----:B------:R-:W-:Y:S01]  /*3570*/  FMUL R25, R30, R9 ;  /* 0x000000091e197220 */ /* 0x000fe20000400000 */
[----:B------:R-:W-:-:S03]  /*3580*/  IMAD R31, R31, UR7, R24 ;  /* 0x000000071f1f7c24 */ /* 0x000fc6000f8e0218 */
[----:B------:R-:W-:Y:S01]  /*3590*/  FFMA R25, R140, R8, R25 ;  /* 0x000000088c197223 */ /* 0x000fe20000000019 */
[----:B------:R-:W-:Y:S02]  /*35a0*/  IADD3 R24, P6, R28, UR10, RZ ;  /* 0x0000000a1c187c10 */ /* 0x000fe4000ffde0ff */
[----:B------:R-:W-:Y:S02]  /*35b0*/  PRMT R28, RZ, 0x7610, R28 ;  /* 0x00007610ff1c7816 */ /* 0x000fe4000000001c */
[----:B------:R-:W-:Y:S02]  /*35c0*/  F2FP.SATFINITE.E5M2.F32.PACK_AB_MERGE_C R33, RZ, R25, RZ ;  /* 0x00000019ff21723e */ /* 0x000fe400048060ff */
[----:B------:R-:W-:-:S03]  /*35d0*/  IADD3.X R25, R29, UR11, R31, P6, !PT ;  /* 0x0000000b1d197c10 */ /* 0x000fc6000b7fe41f */
[----:B------:R1:W-:Y:S01]  /*35e0*/  @!P4 STG.E.U8 desc[UR16][R12.64+0x1], R33 ;  /* 0x000001210c00c986 */ /* 0x0003e2000c101110 */
[----:B------:R-:W-:Y:S05]  /*35f0*/  @P5 BRA `(.L_x_45) ;  /* 0x0000000000045947 */ /* 0x000fea0003800000 */
[----:B------:R3:W5:Y:S02]  /*3600*/  LDG.E.U8 R28, desc[UR16][R24.64] ;  /* 0x00000010181c7981 */ /* 0x000764000c1e1100 */
.L_x_45:
[----:B------:R-:W-:Y:S05]  /*3610*/  BSYNC B1 ;  /* 0x0000000000017941 */ /* 0x000fea0003800000 */
.L_x_44:
[----:B-----5:R-:W-:Y:S01]  /*3620*/  LOP3.LUT R28, R28, 0xff, RZ, 0xc0, !PT ;  /* 0x000000ff1c1c7812 */ /* 0x020fe200078ec0ff */
[----:B------:R-:W-:Y:S01]  /*3630*/  BSSY B1, `(.L_x_46) ;  /* 0x000000b000017945 */ /* 0x000fe20003800000 */
[----:B------:R-:W-:Y:S02]  /*3640*/  ISETP.LT.OR P4, PT, R27, 0x2, !P2 ;  /* 0x000000021b00780c */ /* 0x000fe40005781670 */
[----:B------:R-:W-:-:S05]  /*3650*/  F2FP.F16.E5M2.UNPACK_B R28, R28 ;  /* 0x0000001cff1c723e */ /* 0x000fca00020004ff */
[----:B------:R-:W-:-:S05]  /*3660*/  HADD2.F32 R28, -RZ, R28.H0_H0 ;  /* 0x2000001cff1c7230 */ /* 0x000fca0000004100 */
[----:B------:R-:W-:-:S04]  /*3670*/  FMUL R28, R28, R9 ;  /* 0x000000091c1c7220 */ /* 0x000fc80000400000 */
[----:B------:R-:W-:-:S05]  /*3680*/  FFMA R28, R139, R8, R28 ;  /* 0x000000088b1c7223 */ /* 0x000fca000000001c */
[----:B------:R-:W-:Y:S02]  /*3690*/  F2FP.SATFINITE.E5M2.F32.PACK_AB_MERGE_C R29, RZ, R28, RZ ;  /* 0x0000001cff1d723e */ /* 0x000fe400048060ff */
[----:B------:R-:W-:-:S03]  /*36a0*/  PRMT R28, RZ, 0x7610, R28 ;  /* 0x00007610ff1c7816 */ /* 0x000fc6000000001c */
[----:B------:R4:W-:Y:S01]  /*36b0*/  @!P5 STG.E.U8 desc[UR16][R10.64], R29 ;  /* 0x0000001d0a00d986 */ /* 0x0009e2000c101110 */
[----:B------:R-:W-:Y:S05]  /*36c0*/  @P4 BRA `(.L_x_47) ;  /* 0x0000000000044947 */ /* 0x000fea0003800000 */
[----:B------:R0:W5:Y:S02]  /*36d0*/  LDG.E.U8 R28, desc[UR16][R24.64+0x1] ;  /* 0x00000110181c7981 */ /* 0x000164000c1e1100 */
.L_x_47:
[----:B------:R-:W-:Y:S05]  /*36e0*/  BSYNC B1 ;  /* 0x0000000000017941 */ /* 0x000fea0003800000 */
.L_x_46:
[----:B-----5:R-:W-:Y:S01]  /*36f0*/  LOP3.LUT R28, R28, 0xff, RZ, 0xc0, !PT ;  /* 0x000000ff1c1c7812 */ /* 0x020fe200078ec0ff */
[----:B------:R-:W-:Y:S01]  /*3700*/  BSSY B1, `(.L_x_48) ;  /* 0x000000b000017945 */ /* 0x000fe20003800000 */
[----:B------:R-:W-:Y:S02]  /*3710*/  ISETP.LT.OR P5, PT, R27, 0x9, !P1 ;  /* 0x000000091b00780c */ /* 0x000fe40004fa1670 */
[----:B------:R-:W-:-:S05]  /*3720*/  F2FP.F16.E5M2.UNPACK_B R28, R28 ;  /* 0x0000001cff1c723e */ /* 0x000fca00020004ff */
[----:B------:R-:W-:-:S05]  /*3730*/  HADD2.F32 R28, -RZ, R28.H0_H0 ;  /* 0x2000001cff1c7230 */ /* 0x000fca0000004100 */
[----:B----4-:R-:W-:Y:S01]  /*3740*/  FMUL R29, R28, R9 ;  /* 0x000000091c1d7220 */ /* 0x010fe20000400000 */
[----:B------:R-:W-:-:S03]  /*3750*/  PRMT R28, RZ, 0x7610, R28 ;  /* 0x00007610ff1c7816 */ /* 0x000fc6000000001c */
[----:B------:R-:W-:-:S05]  /*3760*/  FFMA R29, R138, R8, R29 ;  /* 0x000000088a1d7223 */ /* 0x000fca000000001d */
[----:B------:R-:W-:-:S05]  /*3770*/  F2FP.SATFINITE.E5M2.F32.PACK_AB_MERGE_C R29, RZ, R29, RZ ;  /* 0x0000001dff1d723e */ /* 0x000fca00048060ff */
[----:B------:R4:W-:Y:S01]  /*3780*/  @!P4 STG.E.U8 desc[UR16][R10.64+0x1], R29 ;  /* 0x0000011d0a00c986 */ /* 0x0009e2000c101110 */
[----:B------:R-:W-:Y:S05]  /*3790*/  @P5 BRA `(.L_x_49) ;  /* 0x0000000000045947 */ /* 0x000fea0003800000 */
[----:B------:R0:W5:Y:S02]  /*37a0*/  LDG.E.U8 R28, desc[UR16][R6.64+0x8] ;  /* 0x00000810061c7981 */ /* 0x000164000c1e1100 */
.L_x_49:
[----:B------:R-:W-:Y:S05]  /*37b0*/  BSYNC B1 ;  /* 0x0000000000017941 */ /* 0x000fea0003800000 */
.L_x_48:
[----:B-----5:R-:W-:Y:S01]  /*37c0*/  LOP3.LUT R28, R28, 0xff, RZ, 0xc0, !PT ;  /* 0x000000ff1c1c7812 */ /* 0x020fe200078ec0ff */
[----:B------:R-:W-:Y:S01]  /*37d0*/  BSSY B1, `(.L_x_50) ;  /* 0x000000b000017945 */ /* 0x000fe20003800000 */
[----:B------:R-:W-:Y:S02]  /*37e0*/  ISETP.LT.OR P4, PT, R27, 0xa, !P1 ;  /* 0x0000000a1b00780c */ /* 0x000fe40004f81670 */
[----:B------:R-:W-:-:S05]  /*37f0*/  F2FP.F16.E5M2.UNPACK_B R28, R28 ;  /* 0x0000001cff1c723e */ /* 0x000fca00020004ff */
[----:B------:R-:W-:-:S05]  /*3800*/  HADD2.F32 R28, -RZ, R28.H0_H0 ;  /* 0x2000001cff1c7230 */ /* 0x000fca0000004100 */
[----:B------:R-:W-:-:S04]  /*3810*/  FMUL R28, R28, R9 ;  /* 0x000000091c1c7220 */ /* 0x000fc80000400000 */
[----:B------:R-:W-:-:S05]  /*3820*/  FFMA R28, R137, R8, R28 ;  /* 0x00000008891c7223 */ /* 0x000fca000000001c */
[----:B----4-:R-:W-:Y:S02]  /*3830*/  F2FP.SATFINITE.E5M2.F32.PACK_AB_MERGE_C R29, RZ, R28, RZ ;  /* 0x0000001cff1d723e */ /* 0x010fe400048060ff */
[----:B------:R-:W-:-:S03]  /*3840*/  PRMT R28, RZ, 0x7610, R28 ;  /* 0x00007610ff1c7816 */ /* 0x000fc6000000001c */
[----:B------:R4:W-:Y:S01]  /*3850*/  @!P5 STG.E.U8 desc[UR16][R12.64+0x8], R29 ;  /* 0x0000081d0c00d986 */ /* 0x0009e2000c101110 */
[----:B------:R-:W-:Y:S05]  /*3860*/  @P4 BRA `(.L_x_51) ;  /* 0x0000000000044947 */ /* 0x000fea0003800000 */
[----:B------:R0:W5:Y:S02]  /*3870*/  LDG.E.U8 R28, desc[UR16][R6.64+0x9] ;  /* 0x00000910061c7981 */ /* 0x000164000c1e1100 */
.L_x_51:
[----:B------:R-:W-:Y:S05]  /*3880*/  BSYNC B1 ;  /* 0x0000000000017941 */ /* 0x000fea0003800000 */
.L_x_50:
        /* <DEDUP_REMOVED lines=12> */
.L_x_53:
[----:B------:R-:W-:Y:S05]  /*3950*/  BSYNC B1 ;  /* 0x0000000000017941 */ /* 0x000fea0003800000 */
.L_x_52:
        /* <DEDUP_REMOVED lines=12> */
.L_x_55:
[----:B------:R-:W-:Y:S05]  /*3a20*/  BSYNC B1 ;  /* 0x0000000000017941 */ /* 0x000fea0003800000 */
.L_x_54:
        /* <DEDUP_REMOVED lines=12> */
.L_x_57:
[----:B------:R-:W-:Y:S05]  /*3af0*/  BSYNC B1 ;  /* 0x0000000000017941 */ /* 0x000fea0003800000 */
.L_x_56:
        /* <DEDUP_REMOVED lines=12> */
.L_x_59:
[----:B------:R-:W-:Y:S05]  /*3bc0*/  BSYNC B1 ;  /* 0x0000000000017941 */ /* 0x000fea0003800000 */
.L_x_58:
        /* <DEDUP_REMOVED lines=12> */
.L_x_61:
[----:B------:R-:W-:Y:S05]  /*3c90*/  BSYNC B1 ;  /* 0x0000000000017941 */ /* 0x000fea0003800000 */
.L_x_60:
        /* <DEDUP_REMOVED lines=12> */
.L_x_63:
[----:B------:R-:W-:Y:S05]  /*3d60*/  BSYNC B1 ;  /* 0x0000000000017941 */ /* 0x000fea0003800000 */
.L_x_62:
        /* <DEDUP_REMOVED lines=12> */
.L_x_65:
[----:B------:R-:W-:Y:S05]  /*3e30*/  BSYNC B1 ;  /* 0x0000000000017941 */ /* 0x000fea0003800000 */
.L_x_64:
        /* <DEDUP_REMOVED lines=12> */
.L_x_67:
[----:B------:R-:W-:Y:S05]  /*3f00*/  BSYNC B1 ;  /* 0x0000000000017941 */ /* 0x000fea0003800000 */
.L_x_66:
        /* <DEDUP_REMOVED lines=12> */
.L_x_69:
[----:B------:R-:W-:Y:S05]  /*3fd0*/  BSYNC B1 ;  /* 0x0000000000017941 */ /* 0x000fea0003800000 */
.L_x_68:
        /* <DEDUP_REMOVED lines=12> */
.L_x_71:
[----:B------:R-:W-:Y:S05]  /*40a0*/  BSYNC B1 ;  /* 0x0000000000017941 */ /* 0x000fea0003800000 */
.L_x_70:
        /* <DEDUP_REMOVED lines=12> */
.L_x_73:
[----:B------:R-:W-:Y:S05]  /*4170*/  BSYNC B1 ;  /* 0x0000000000017941 */ /* 0x000fea0003800000 */
.L_x_72:
        /* <DEDUP_REMOVED lines=12> */
.L_x_75:
[----:B------:R-:W-:Y:S05]  /*4240*/  BSYNC B1 ;  /* 0x0000000000017941 */ /* 0x000fea0003800000 */
.L_x_74:
        /* <DEDUP_REMOVED lines=12> */
.L_x_77:
[----:B------:R-:W-:Y:S05]  /*4310*/  BSYNC B1 ;  /* 0x0000000000017941 */ /* 0x000fea0003800000 */
.L_x_76:
        /* <DEDUP_REMOVED lines=12> */
.L_x_79:
[----:B------:R-:W-:Y:S05]  /*43e0*/  BSYNC B1 ;  /* 0x0000000000017941 */ /* 0x000fea0003800000 */
.L_x_78:
        /* <DEDUP_REMOVED lines=12> */
.L_x_81:
[----:B------:R-:W-:Y:S05]  /*44b0*/  BSYNC B1 ;  /* 0x0000000000017941 */ /* 0x000fea0003800000 */
.L_x_80:
        /* <DEDUP_REMOVED lines=12> */
.L_x_83:
[----:B------:R-:W-:Y:S05]  /*4580*/  BSYNC B1 ;  /* 0x0000000000017941 */ /* 0x000fea0003800000 */
.L_x_82:
        /* <DEDUP_REMOVED lines=12> */
.L_x_85:
[----:B------:R-:W-:Y:S05]  /*4650*/  BSYNC B1 ;  /* 0x0000000000017941 */ /* 0x000fea0003800000 */
.L_x_84:
        /* <DEDUP_REMOVED lines=12> */
.L_x_87:
[----:B------:R-:W-:Y:S05]  /*4720*/  BSYNC B1 ;  /* 0x0000000000017941 */ /* 0x000fea0003800000 */
.L_x_86:
        /* <DEDUP_REMOVED lines=12> */
.L_x_89:
[----:B------:R-:W-:Y:S05]  /*47f0*/  BSYNC B1 ;  /* 0x0000000000017941 */ /* 0x000fea0003800000 */
.L_x_88:
        /* <DEDUP_REMOVED lines=12> */
.L_x_91:
[----:B------:R-:W-:Y:S05]  /*48c0*/  BSYNC B1 ;  /* 0x0000000000017941 */ /* 0x000fea0003800000 */
.L_x_90:
        /* <DEDUP_REMOVED lines=12> */
.L_x_93:
[----:B------:R-:W-:Y:S05]  /*4990*/  BSYNC B1 ;  /* 0x0000000000017941 */ /* 0x000fea0003800000 */
.L_x_92:
        /* <DEDUP_REMOVED lines=12> */
.L_x_95:
[----:B------:R-:W-:Y:S05]  /*4a60*/  BSYNC B1 ;  /* 0x0000000000017941 */ /* 0x000fea0003800000 */
.L_x_94:
        /* <DEDUP_REMOVED lines=12> */
.L_x_97:
[----:B------:R-:W-:Y:S05]  /*4b30*/  BSYNC B1 ;  /* 0x0000000000017941 */ /* 0x000fea0003800000 */
.L_x_96:
        /* <DEDUP_REMOVED lines=12> */
.L_x_99:
[----:B------:R-:W-:Y:S05]  /*4c00*/  BSYNC B1 ;  /* 0x0000000000017941 */ /* 0x000fea0003800000 */
.L_x_98:
        /* <DEDUP_REMOVED lines=12> */
.L_x_101:
[----:B------:R-:W-:Y:S05]  /*4cd0*/  BSYNC B1 ;  /* 0x0000000000017941 */ /* 0x000fea0003800000 */
.L_x_100:
        /* <DEDUP_REMOVED lines=12> */
.L_x_103:
[----:B------:R-:W-:Y:S05]  /*4da0*/  BSYNC B1 ;  /* 0x0000000000017941 */ /* 0x000fea0003800000 */
.L_x_102:
        /* <DEDUP_REMOVED lines=12> */
.L_x_105:
[----:B------:R-:W-:Y:S05]  /*4e70*/  BSYNC B1 ;  /* 0x0000000000017941 */ /* 0x000fea0003800000 */
.L_x_104:
        /* <DEDUP_REMOVED lines=12> */
.L_x_107:
[----:B------:R-:W-:Y:S05]  /*4f40*/  BSYNC B1 ;  /* 0x0000000000017941 */ /* 0x000fea0003800000 */
.L_x_106:
        /* <DEDUP_REMOVED lines=12> */
.L_x_109:
[----:B------:R-:W-:Y:S05]  /*5010*/  BSYNC B1 ;  /* 0x0000000000017941 */ /* 0x000fea0003800000 */
.L_x_108:
        /* <DEDUP_REMOVED lines=12> */
.L_x_111:
[----:B------:R-:W-:Y:S05]  /*50e0*/  BSYNC B1 ;  /* 0x0000000000017941 */ /* 0x000fea0003800000 */
.L_x_110:
        /* <DEDUP_REMOVED lines=12> */
.L_x_113:
[----:B------:R-:W-:Y:S05]  /*51b0*/  BSYNC B1 ;  /* 0x0000000000017941 */ /* 0x000fea0003800000 */
.L_x_112:
        /* <DEDUP_REMOVED lines=12> */
.L_x_115:
[----:B------:R-:W-:Y:S05]  /*5280*/  BSYNC B1 ;  /* 0x0000000000017941 */ /* 0x000fea0003800000 */
.L_x_114:
        /* <DEDUP_REMOVED lines=12> */
.L_x_117:
[----:B------:R-:W-:Y:S05]  /*5350*/  BSYNC B1 ;  /* 0x0000000000017941 */ /* 0x000fea0003800000 */
.L_x_116:
        /* <DEDUP_REMOVED lines=12> */
.L_x_119:
[----:B------:R-:W-:Y:S05]  /*5420*/  BSYNC B1 ;  /* 0x0000000000017941 */ /* 0x000fea0003800000 */
.L_x_118:
        /* <DEDUP_REMOVED lines=12> */
.L_x_121:
[----:B------:R-:W-:Y:S05]  /*54f0*/  BSYNC B1 ;  /* 0x0000000000017941 */ /* 0x000fea0003800000 */
.L_x_120:
        /* <DEDUP_REMOVED lines=12> */
.L_x_123:
[----:B------:R-:W-:Y:S05]  /*55c0*/  BSYNC B1 ;  /* 0x0000000000017941 */ /* 0x000fea0003800000 */
.L_x_122:
        /* <DEDUP_REMOVED lines=12> */
.L_x_125:
[----:B------:R-:W-:Y:S05]  /*5690*/  BSYNC B1 ;  /* 0x0000000000017941 */ /* 0x000fea0003800000 */
.L_x_124:
        /* <DEDUP_REMOVED lines=12> */
.L_x_127:
[----:B------:R-:W-:Y:S05]  /*5760*/  BSYNC B1 ;  /* 0x0000000000017941 */ /* 0x000fea0003800000 */
.L_x_126:
        /* <DEDUP_REMOVED lines=12> */
.L_x_129:
[----:B------:R-:W-:Y:S05]  /*5830*/  BSYNC B1 ;  /* 0x0000000000017941 */ /* 0x000fea0003800000 */
.L_x_128:
        /* <DEDUP_REMOVED lines=12> */
.L_x_131:
[----:B------:R-:W-:Y:S05]  /*5900*/  BSYNC B1 ;  /* 0x0000000000017941 */ /* 0x000fea0003800000 */
.L_x_130:
        /* <DEDUP_REMOVED lines=12> */
.L_x_133:
[----:B------:R-:W-:Y:S05]  /*59d0*/  BSYNC B1 ;  /* 0x0000000000017941 */ /* 0x000fea0003800000 */
.L_x_132:
        /* <DEDUP_REMOVED lines=12> */
.L_x_135:
[----:B------:R-:W-:Y:S05]  /*5aa0*/  BSYNC B1 ;  /* 0x0000000000017941 */ /* 0x000fea0003800000 */
.L_x_134:
        /* <DEDUP_REMOVED lines=12> */
.L_x_137:
[----:B------:R-:W-:Y:S05]  /*5b70*/  BSYNC B1 ;  /* 0x0000000000017941 */ /* 0x000fea0003800000 */
.L_x_136:
        /* <DEDUP_REMOVED lines=12> */
.L_x_139:
[----:B------:R-:W-:Y:S05]  /*5c40*/  BSYNC B1 ;  /* 0x0000000000017941 */ /* 0x000fea0003800000 */
.L_x_138:
        /* <DEDUP_REMOVED lines=12> */
.L_x_141:
[----:B------:R-:W-:Y:S05]  /*5d10*/  BSYNC B1 ;  /* 0x0000000000017941 */ /* 0x000fea0003800000 */
.L_x_140:
        /* <DEDUP_REMOVED lines=12> */
.L_x_143:
[----:B------:R-:W-:Y:S05]  /*5de0*/  BSYNC B1 ;  /* 0x0000000000017941 */ /* 0x000fea0003800000 */
.L_x_142:
        /* <DEDUP_REMOVED lines=12> */
.L_x_145:
[----:B------:R-:W-:Y:S05]  /*5eb0*/  BSYNC B1 ;  /* 0x0000000000017941 */ /* 0x000fea0003800000 */
.L_x_144:
        /* <DEDUP_REMOVED lines=12> */
.L_x_147:
[----:B------:R-:W-:Y:S05]  /*5f80*/  BSYNC B1 ;  /* 0x0000000000017941 */ /* 0x000fea0003800000 */
.L_x_146:
        /* <DEDUP_REMOVED lines=12> */
.L_x_149:
[----:B------:R-:W-:Y:S05]  /*6050*/  BSYNC B1 ;  /* 0x0000000000017941 */ /* 0x000fea0003800000 */
.L_x_148:
[----:B-----5:R-:W-:Y:S01]  /*6060*/  LOP3.LUT R28, R28, 0xff, RZ, 0xc0, !PT ;  /* 0x000000ff1c1c7812 */ /* 0x020fe200078ec0ff */
[----:B------:R-:W-:Y:S01]  /*6070*/  BSSY B1, `(.L_x_150) ;  /* 0x000000b000017945 */ /* 0x000fe20003800000 */
[----:B------:R-:W-:Y:S02]  /*6080*/  ISETP.LT.OR P4, PT, R27, 0x6a, !P2 ;  /* 0x0000006a1b00780c */ /* 0x000fe40005781670 */
[----:B------:R-:W-:-:S05]  /*6090*/  F2FP.F16.E5M2.UNPACK_B R28, R28 ;  /* 0x0000001cff1c723e */ /* 0x000fca00020004ff */
[----:B------:R-:W-:-:S05]  /*60a0*/  HADD2.F32 R28, -RZ, R28.H0_H0 ;  /* 0x2000001cff1c7230 */ /* 0x000fca0000004100 */
[----:B------:R-:W-:-:S04]  /*60b0*/  FMUL R28, R28, R9 ;  /* 0x000000091c1c7220 */ /* 0x000fc80000400000 */
[----:B------:R-:W-:Y:S01]  /*60c0*/  FFMA R28, R23, R8, R28 ;  /* 0x00000008171c7223 */ /* 0x000fe2000000001c */
[----:B------:R-:W-:-:S04]  /*60d0*/  PRMT R23, RZ, 0x7610, R23 ;  /* 0x00007610ff177816 */ /* 0x000fc80000000017 */
[----:B----4-:R-:W-:-:S05]  /*60e0*/  F2FP.SATFINITE.E5M2.F32.PACK_AB_MERGE_C R29, RZ, R28, RZ ;  /* 0x0000001cff1d723e */ /* 0x010fca00048060ff */
[----:B------:R4:W-:Y:S01]  /*60f0*/  @!P5 STG.E.U8 desc[UR16][R10.64+0x68], R29 ;  /* 0x0000681d0a00d986 */ /* 0x0009e2000c101110 */
[----:B------:R-:W-:Y:S05]  /*6100*/  @P4 BRA `(.L_x_151) ;  /* 0x0000000000044947 */ /* 0x000fea0003800000 */
[----:B------:R0:W5:Y:S02]  /*6110*/  LDG.E.U8 R23, desc[UR16][R24.64+0x69] ;  /* 0x0000691018177981 */ /* 0x000164000c1e1100 */
.L_x_151:
[----:B------:R-:W-:Y:S05]  /*6120*/  BSYNC B1 ;  /* 0x0000000000017941 */ /* 0x000fea0003800000 */
.L_x_150:
        /* <DEDUP_REMOVED lines=8> */
[----:B------:R-:W-:-:S05]  /*61b0*/  F2FP.SATFINITE.E5M2.F32.PACK_AB_MERGE_C R23, RZ, R23, RZ ;  /* 0x00000017ff17723e */ /* 0x000fca00048060ff */
[----:B------:R0:W-:Y:S01]  /*61c0*/  @!P4 STG.E.U8 desc[UR16][R10.64+0x69], R23 ;  /* 0x000069170a00c986 */ /* 0x0001e2000c101110 */
[----:B------:R-:W-:Y:S05]  /*61d0*/  @P5 BRA `(.L_x_153) ;  /* 0x0000000000045947 */ /* 0x000fea0003800000 */
[----:B------:R0:W5:Y:S02]  /*61e0*/  LDG.E.U8 R22, desc[UR16][R6.64+0x70] ;  /* 0x0000701006167981 */ /* 0x000164000c1e1100 */
.L_x_153:
[----:B------:R-:W-:Y:S05]  /*61f0*/  BSYNC B1 ;  /* 0x0000000000017941 */ /* 0x000fea0003800000 */
.L_x_152:
        /* <DEDUP_REMOVED lines=8> */
[----:B0-----:R-:W-:-:S05]  /*6280*/  F2FP.SATFINITE.E5M2.F32.PACK_AB_MERGE_C R23, RZ, R22, RZ ;  /* 0x00000016ff17723e */ /* 0x001fca00048060ff */
[----:B------:R0:W-:Y:S01]  /*6290*/  @!P5 STG.E.U8 desc[UR16][R12.64+0x70], R23 ;  /* 0x000070170c00d986 */ /* 0x0001e2000c101110 */
[----:B------:R-:W-:Y:S05]  /*62a0*/  @P4 BRA `(.L_x_155) ;  /* 0x0000000000044947 */ /* 0x000fea0003800000 */
[----:B------:R0:W5:Y:S02]  /*62b0*/  LDG.E.U8 R21, desc[UR16][R6.64+0x71] ;  /* 0x0000711006157981 */ /* 0x000164000c1e1100 */
.L_x_155:
[----:B------:R-:W-:Y:S05]  /*62c0*/  BSYNC B1 ;  /* 0x0000000000017941 */ /* 0x000fea0003800000 */
.L_x_154:
        /* <DEDUP_REMOVED lines=12> */
.L_x_157:
[----:B------:R-:W-:Y:S05]  /*6390*/  BSYNC B1 ;  /* 0x0000000000017941 */ /* 0x000fea0003800000 */
.L_x_156:
        /* <DEDUP_REMOVED lines=12> */
.L_x_159:
[----:B------:R-:W-:Y:S05]  /*6460*/  BSYNC B1 ;  /* 0x0000000000017941 */ /* 0x000fea0003800000 */
.L_x_158:
        /* <DEDUP_REMOVED lines=12> */
.L_x_161:
[----:B------:R-:W-:Y:S05]  /*6530*/  BSYNC B1 ;  /* 0x0000000000017941 */ /* 0x000fea0003800000 */
.L_x_160:
        /* <DEDUP_REMOVED lines=12> */
.L_x_163:
[----:B------:R-:W-:Y:S05]  /*6600*/  BSYNC B1 ;  /* 0x0000000000017941 */ /* 0x000fea0003800000 */
.L_x_162:
[----:B-----5:R-:W-:Y:S01]  /*6610*/  LOP3.LUT R15, R15, 0xff, RZ, 0xc0, !PT ;  /* 0x000000ff0f0f7812 */ /* 0x020fe200078ec0ff */
[----:B------:R-:W-:Y:S01]  /*6620*/  BSSY B1, `(.L_x_164) ;  /* 0x000000b000017945 */ /* 0x000fe20003800000 */
[----:B------:R-:W-:Y:S02]  /*6630*/  ISETP.LT.OR P4, PT, R27, 0x79, !P2 ;  /* 0x000000791b00780c */ /* 0x000fe40005781670 */
[----:B------:R-:W-:-:S05]  /*6640*/  F2FP.F16.E5M2.UNPACK_B R15, R15 ;  /* 0x0000000fff0f723e */ /* 0x000fca00020004ff */
[----:B0-2---:R-:W-:-:S05]  /*6650*/  HADD2.F32 R6, -RZ, R15.H0_H0 ;  /* 0x2000000fff067230 */ /* 0x005fca0000004100 */
[----:B------:R-:W-:Y:S01]  /*6660*/  FMUL R7, R6, R9 ;  /* 0x0000000906077220 */ /* 0x000fe20000400000 */
[----:B------:R-:W-:-:S03]  /*6670*/  PRMT R6, RZ, 0x7610, R6 ;  /* 0x00007610ff067816 */ /* 0x000fc60000000006 */
[----:B------:R-:W-:-:S05]  /*6680*/  FFMA R7, R14, R8, R7 ;  /* 0x000000080e077223 */ /* 0x000fca0000000007 */
[----:B------:R-:W-:-:S05]  /*6690*/  F2FP.SATFINITE.E5M2.F32.PACK_AB_MERGE_C R7, RZ, R7, RZ ;  /* 0x00000007ff07723e */ /* 0x000fca00048060ff */
[----:B------:R0:W-:Y:S01]  /*66a0*/  @!P1 STG.E.U8 desc[UR16][R12.64+0x79], R7 ;  /* 0x000079070c009986 */ /* 0x0001e2000c101110 */
[----:B------:R-:W-:Y:S05]  /*66b0*/  @P4 BRA `(.L_x_165) ;  /* 0x0000000000044947 */ /* 0x000fea0003800000 */
[----:B------:R2:W5:Y:S02]  /*66c0*/  LDG.E.U8 R6, desc[UR16][R24.64+0x78] ;  /* 0x0000781018067981 */ /* 0x000564000c1e1100 */
.L_x_165:
[----:B------:R-:W-:Y:S05]  /*66d0*/  BSYNC B1 ;  /* 0x0000000000017941 */ /* 0x000fea0003800000 */
.L_x_164:
[----:B-----5:R-:W-:Y:S01]  /*66e0*/  LOP3.LUT R6, R6, 0xff, RZ, 0xc0, !PT ;  /* 0x000000ff06067812 */ /* 0x020fe200078ec0ff */
[----:B------:R-:W-:Y:S01]  /*66f0*/  BSSY B1, `(.L_x_166) ;  /* 0x000000b000017945 */ /* 0x000fe20003800000 */
[----:B------:R-:W-:Y:S02]  /*6700*/  ISETP.LT.OR P2, PT, R27, 0x7a, !P2 ;  /* 0x0000007a1b00780c */ /* 0x000fe40005741670 */
[----:B------:R-:W-:-:S05]  /*6710*/  F2FP.F16.E5M2.UNPACK_B R6, R6 ;  /* 0x00000006ff06723e */ /* 0x000fca00020004ff */
[----:B------:R-:W-:-:S05]  /*6720*/  HADD2.F32 R6, -RZ, R6.H0_H0 ;  /* 0x20000006ff067230 */ /* 0x000fca0000004100 */
[----:B------:R-:W-:-:S04]  /*6730*/  FMUL R6, R6, R9 ;  /* 0x0000000906067220 */ /* 0x000fc80000400000 */
[----:B------:R-:W-:-:S05]  /*6740*/  FFMA R6, R17, R8, R6 ;  /* 0x0000000811067223 */ /* 0x000fca0000000006 */
[----:B0-----:R-:W-:Y:S02]  /*6750*/  F2FP.SATFINITE.E5M2.F32.PACK_AB_MERGE_C R7, RZ, R6, RZ ;  /* 0x00000006ff07723e */ /* 0x001fe400048060ff */
[----:B------:R-:W-:-:S03]  /*6760*/  PRMT R6, RZ, 0x7610, R6 ;  /* 0x00007610ff067816 */ /* 0x000fc60000000006 */
[----:B------:R0:W-:Y:S01]  /*6770*/  @!P4 STG.E.U8 desc[UR16][R10.64+0x78], R7 ;  /* 0x000078070a00c986 */ /* 0x0001e2000c101110 */
[----:B------:R-:W-:Y:S05]  /*6780*/  @P2 BRA `(.L_x_167) ;  /* 0x0000000000042947 */ /* 0x000fea0003800000 */
[----:B------:R0:W5:Y:S02]  /*6790*/  LDG.E.U8 R6, desc[UR16][R24.64+0x79] ;  /* 0x0000791018067981 */ /* 0x000164000c1e1100 */
.L_x_167:
[----:B------:R-:W-:Y:S05]  /*67a0*/  BSYNC B1 ;  /* 0x0000000000017941 */ /* 0x000fea0003800000 */
.L_x_166:
[----:B------:R-:W-:Y:S05]  /*67b0*/  @P2 BRA `(.L_x_168) ;  /* 0x0000001000282947 */ /* 0x000fea0003800000 */
[----:B-----5:R-:W-:-:S04]  /*67c0*/  LOP3.LUT R6, R6, 0xff, RZ, 0xc0, !PT ;  /* 0x000000ff06067812 */ /* 0x020fc800078ec0ff */
[----:B------:R-:W-:-:S05]  /*67d0*/  F2FP.F16.E5M2.UNPACK_B R6, R6 ;  /* 0x00000006ff06723e */ /* 0x000fca00020004ff */
[----:B------:R-:W-:-:S05]  /*67e0*/  HADD2.F32 R6, -RZ, R6.H0_H0 ;  /* 0x20000006ff067230 */ /* 0x000fca0000004100 */
[----:B0-----:R-:W-:-:S04]  /*67f0*/  FMUL R7, R6, R9 ;  /* 0x0000000906077220 */ /* 0x001fc80000400000 */
[----:B------:R-:W-:-:S05]  /*6800*/  FFMA R7, R16, R8, R7 ;  /* 0x0000000810077223 */ /* 0x000fca0000000007 */
[----:B------:R-:W-:-:S05]  /*6810*/  F2FP.SATFINITE.E5M2.F32.PACK_AB_MERGE_C R7, RZ, R7, RZ ;  /* 0x00000007ff07723e */ /* 0x000fca00048060ff */
[----:B------:R0:W-:Y:S01]  /*6820*/  STG.E.U8 desc[UR16][R10.64+0x79], R7 ;  /* 0x000079070a007986 */ /* 0x0001e2000c101110 */
[----:B------:R-:W-:Y:S05]  /*6830*/  BRA `(.L_x_168) ;  /* 0x0000001000087947 */ /* 0x000fea0003800000 */
.L_x_39:
[----:B------:R-:W-:Y:S01]  /*6840*/  ISETP.GE.AND P2, PT, R33, 0x1, PT ;  /* 0x000000012100780c */ /* 0x000fe20003f46270 */
[-C--:B--2---:R-:W-:Y:S01]  /*6850*/  FMUL R141, R141, R8.reuse ;  /* 0x000000088d8d7220 */ /* 0x084fe20000400000 */
[-C--:B------:R-:W-:Y:S01]  /*6860*/  FMUL R140, R140, R8.reuse ;  /* 0x000000088c8c7220 */ /* 0x080fe20000400000 */
[----:B------:R-:W-:Y:S01]  /*6870*/  ISETP.GE.AND P1, PT, R33, 0x9, PT ;  /* 0x000000092100780c */ /* 0x000fe20003f26270 */
[-C--:B------:R-:W-:Y:S01]  /*6880*/  FMUL R138, R138, R8.reuse ;  /* 0x000000088a8a7220 */ /* 0x080fe20000400000 */
[----:B------:R-:W-:Y:S01]  /*6890*/  ISETP.LT.OR P5, PT, R27, 0x1, !P2 ;  /* 0x000000011b00780c */ /* 0x000fe200057a1670 */
[-C--:B------:R-:W-:Y:S01]  /*68a0*/  FMUL R139, R139, R8.reuse ;  /* 0x000000088b8b7220 */ /* 0x080fe20000400000 */
[----:B------:R-:W-:Y:S01]  /*68b0*/  ISETP.LT.OR P4, PT, R27, 0x2, !P2 ;  /* 0x000000021b00780c */ /* 0x000fe20005781670 */
[-C--:B------:R-:W-:Y:S01]  /*68c0*/  FMUL R137, R137, R8.reuse ;  /* 0x0000000889897220 */ /* 0x080fe20000400000 */
[----:B------:R-:W-:Y:S01]  /*68d0*/  F2FP.SATFINITE.E5M2.F32.PACK_AB_MERGE_C R141, RZ, R141, RZ ;  /* 0x0000008dff8d723e */ /* 0x000fe200048060ff */
[----:B------:R-:W-:Y:S01]  /*68e0*/  FMUL R136, R136, R8 ;  /* 0x0000000888887220 */ /* 0x000fe20000400000 */
[----:B------:R-:W-:Y:S01]  /*68f0*/  F2FP.SATFINITE.E5M2.F32.PACK_AB_MERGE_C R7, RZ, R140, RZ ;  /* 0x0000008cff07723e */ /* 0x000fe200048060ff */
[-C--:B------:R-:W-:Y:S01]  /*6900*/  FMUL R135, R135, R8.reuse ;  /* 0x0000000887877220 */ /* 0x080fe20000400000 */
[C---:B------:R-:W-:Y:S01]  /*6910*/  ISETP.LT.OR P6, PT, R27.reuse, 0x9, !P2 ;  /* 0x000000091b00780c */ /* 0x040fe200057c1670 */
[----:B------:R-:W-:Y:S01]  /*6920*/  FMUL R134, R134, R8 ;  /* 0x0000000886867220 */ /* 0x000fe20000400000 */
[----:B------:R-:W-:Y:S01]  /*6930*/  F2FP.SATFINITE.E5M2.F32.PACK_AB_MERGE_C R25, RZ, R138, RZ ;  /* 0x0000008aff19723e */ /* 0x000fe200048060ff */
[-C--:B------:R-:W-:Y:S01]  /*6940*/  FMUL R132, R132, R8.reuse ;  /* 0x0000000884847220 */ /* 0x080fe20000400000 */
[----:B------:R-:W-:Y:S01]  /*6950*/  F2FP.SATFINITE.E5M2.F32.PACK_AB_MERGE_C R139, RZ, R139, RZ ;  /* 0x0000008bff8b723e */ /* 0x000fe200048060ff */
[----:B------:R-:W-:Y:S01]  /*6960*/  @!P5 STG.E.U8 desc[UR16][R12.64], R141 ;  /* 0x0000008d0c00d986 */ /* 0x000fe2000c101110 */
[----:B------:R-:W-:Y:S01]  /*6970*/  ISETP.LT.OR P5, PT, R27, 0x2, !P1 ;  /* 0x000000021b00780c */ /* 0x000fe20004fa1670 */
[-C--:B------:R-:W-:Y:S01]  /*6980*/  FMUL R133, R133, R8.reuse ;  /* 0x0000000885857220 */ /* 0x080fe20000400000 */
[----:B------:R-:W-:Y:S01]  /*6990*/  F2FP.SATFINITE.E5M2.F32.PACK_AB_MERGE_C R137, RZ, R137, RZ ;  /* 0x00000089ff89723e */ /* 0x000fe200048060ff */
[----:B------:R0:W-:Y:S01]  /*69a0*/  @!P4 STG.E.U8 desc[UR16][R12.64+0x1], R7 ;  /* 0x000001070c00c986 */ /* 0x0001e2000c101110 */
[----:B------:R-:W-:Y:S01]  /*69b0*/  ISETP.LT.OR P4, PT, R27, 0x1, !P1 ;  /* 0x000000011b00780c */ /* 0x000fe20004f81670 */
[-C--:B------:R-:W-:Y:S01]  /*69c0*/  FMUL R131, R131, R8.reuse ;  /* 0x0000000883837220 */ /* 0x080fe20000400000 */
[----:B------:R-:W-:Y:S01]  /*69d0*/  F2FP.SATFINITE.E5M2.F32.PACK_AB_MERGE_C R135, RZ, R135, RZ ;  /* 0x00000087ff87723e */ /* 0x000fe200048060ff */
[----:B------:R-:W-:Y:S01]  /*69e0*/  FMUL R130, R130, R8 ;  /* 0x0000000882827220 */ /* 0x000fe20000400000 */
[----:B------:R-:W-:Y:S01]  /*69f0*/  F2FP.SATFINITE.E5M2.F32.PACK_AB_MERGE_C R29, RZ, R134, RZ ;  /* 0x00000086ff1d723e */ /* 0x000fe200048060ff */
[-C--:B------:R-:W-:Y:S01]  /*6a00*/  FMUL R129, R129, R8.reuse ;  /* 0x0000000881817220 */ /* 0x080fe20000400000 */
[----:B------:R-:W-:Y:S01]  /*6a10*/  F2FP.SATFINITE.E5M2.F32.PACK_AB_MERGE_C R133, RZ, R133, RZ ;  /* 0x00000085ff85723e */ /* 0x000fe200048060ff */
[-C--:B------:R-:W-:Y:S01]  /*6a20*/  FMUL R128, R128, R8.reuse ;  /* 0x0000000880807220 */ /* 0x080fe20000400000 */
[----:B------:R-:W-:Y:S01]  /*6a30*/  F2FP.SATFINITE.E5M2.F32.PACK_AB_MERGE_C R131, RZ, R131, RZ ;  /* 0x00000083ff83723e */ /* 0x000fe200048060ff */
[----:B------:R1:W-:Y:S01]  /*6a40*/  @!P5 STG.E.U8 desc[UR16][R10.64+0x1], R25 ;  /* 0x000001190a00d986 */ /* 0x0003e2000c101110 */
[C---:B------:R-:W-:Y:S01]  /*6a50*/  ISETP.LT.OR P5, PT, R27.reuse, 0xa, !P2 ;  /* 0x0000000a1b00780c */ /* 0x040fe200057a1670 */
[----:B------:R-:W-:Y:S01]  /*6a60*/  FMUL R126, R126, R8 ;  /* 0x000000087e7e7220 */ /* 0x000fe20000400000 */
[----:B0-----:R-:W-:Y:S01]  /*6a70*/  F2FP.SATFINITE.E5M2.F32.PACK_AB_MERGE_C R7, RZ, R136, RZ ;  /* 0x00000088ff07723e */ /* 0x001fe200048060ff */
[----:B------:R-:W-:Y:S01]  /*6a80*/  @!P4 STG.E.U8 desc[UR16][R10.64], R139 ;  /* 0x0000008b0a00c986 */ /* 0x000fe2000c101110 */
[----:B------:R-:W-:Y:S01]  /*6a90*/  ISETP.LT.OR P4, PT, R27, 0x9, !P1 ;  /* 0x000000091b00780c */ /* 0x000fe20004f81670 */
[-C--:B------:R-:W-:Y:S01]  /*6aa0*/  FMUL R127, R127, R8.reuse ;  /* 0x000000087f7f7220 */ /* 0x080fe20000400000 */
[----:B------:R-:W-:Y:S01]  /*6ab0*/  F2FP.SATFINITE.E5M2.F32.PACK_AB_MERGE_C R129, RZ, R129, RZ ;  /* 0x00000081ff81723e */ /* 0x000fe200048060ff */
[----:B------:R-:W-:Y:S01]  /*6ac0*/  @!P6 STG.E.U8 desc[UR16][R12.64+0x8], R137 ;  /* 0x000008890c00e986 */ /* 0x000fe2000c101110 */
[----:B------:R-:W-:Y:S01]  /*6ad0*/  ISETP.LT.OR P6, PT, R27, 0xa, !P1 ;  /* 0x0000000a1b00780c */ /* 0x000fe20004fc1670 */
[-C--:B------:R-:W-:Y:S01]  /*6ae0*/  FMUL R125, R125, R8.reuse ;  /* 0x000000087d7d7220 */ /* 0x080fe20000400000 */
[----:B------:R-:W-:Y:S01]  /*6af0*/  F2FP.SATFINITE.E5M2.F32.PACK_AB_MERGE_C R127, RZ, R127, RZ ;  /* 0x0000007fff7f723e */ /* 0x000fe200048060ff */
[----:B------:R-:W-:Y:S01]  /*6b00*/  FMUL R124, R124, R8 ;  /* 0x000000087c7c7220 */ /* 0x000fe20000400000 */
[----:B-1----:R-:W-:Y:S01]  /*6b10*/  F2FP.SATFINITE.E5M2.F32.PACK_AB_MERGE_C R25, RZ, R132, RZ ;  /* 0x00000084ff19723e */ /* 0x002fe200048060ff */
[----:B------:R0:W-:Y:S01]  /*6b20*/  @!P5 STG.E.U8 desc[UR16][R12.64+0x9], R7 ;  /* 0x000009070c00d986 */ /* 0x0001e2000c101110 */
[----:B------:R-:W-:Y:S01]  /*6b30*/  ISETP.LT.OR P5, PT, R27, 0x12, !P2 ;  /* 0x000000121b00780c */ /* 0x000fe200057a1670 */
[-C--:B------:R-:W-:Y:S01]  /*6b40*/  FMUL R123, R123, R8.reuse ;  /* 0x000000087b7b7220 */ /* 0x080fe20000400000 */
[----:B------:R-:W-:Y:S01]  /*6b50*/  F2FP.SATFINITE.E5M2.F32.PACK_AB_MERGE_C R125, RZ, R125, RZ ;  /* 0x0000007dff7d723e */ /* 0x000fe200048060ff */
[----:B------:R-:W-:Y:S01]  /*6b60*/  @!P4 STG.E.U8 desc[UR16][R10.64+0x8], R135 ;  /* 0x000008870a00c986 */ /* 0x000fe2000c101110 */
[C---:B------:R-:W-:Y:S01]  /*6b70*/  ISETP.LT.OR P4, PT, R27.reuse, 0x11, !P2 ;  /* 0x000000111b00780c */ /* 0x040fe20005781670 */
[-C--:B------:R-:W-:Y:S01]  /*6b80*/  FMUL R122, R122, R8.reuse ;  /* 0x000000087a7a7220 */ /* 0x080fe20000400000 */
[----:B------:R-:W-:Y:S01]  /*6b90*/  F2FP.SATFINITE.E5M2.F32.PACK_AB_MERGE_C R123, RZ, R123, RZ ;  /* 0x0000007bff7b723e */ /* 0x000fe200048060ff */
[----:B------:R1:W-:Y:S01]  /*6ba0*/  @!P6 STG.E.U8 desc[UR16][R10.64+0x9], R29 ;  /* 0x0000091d0a00e986 */ /* 0x0003e2000c101110 */
[----:B------:R-:W-:Y:S01]  /*6bb0*/  ISETP.LT.OR P6, PT, R27, 0x11, !P1 ;  /* 0x000000111b00780c */ /* 0x000fe20004fc1670 */
[-C--:B------:R-:W-:Y:S01]  /*6bc0*/  FMUL R120, R120, R8.reuse ;  /* 0x0000000878787220 */ /* 0x080fe20000400000 */
[----:B------:R-:W-:Y:S01]  /*6bd0*/  FMUL R121, R121, R8 ;  /* 0x0000000879797220 */ /* 0x000fe20000400000 */
[----:B0-----:R-:W-:Y:S01]  /*6be0*/  F2FP.SATFINITE.E5M2.F32.PACK_AB_MERGE_C R7, RZ, R130, RZ ;  /* 0x00000082ff07723e */ /* 0x001fe200048060ff */
[-C--:B------:R-:W-:Y:S01]  /*6bf0*/  FMUL R119, R119, R8.reuse ;  /* 0x0000000877777220 */ /* 0x080fe20000400000 */
[----:B------:R0:W-:Y:S01]  /*6c00*/  @!P5 STG.E.U8 desc[UR16][R12.64+0x11], R25 ;  /* 0x000011190c00d986 */ /* 0x0001e2000c101110 */
[C---:B------:R-:W-:Y:S01]  /*6c10*/  ISETP.LT.OR P5, PT, R27.reuse, 0x12, !P1 ;  /* 0x000000121b00780c */ /* 0x040fe20004fa1670 */
[-C--:B------:R-:W-:Y:S01]  /*6c20*/  FMUL R118, R118, R8.reuse ;  /* 0x0000000876767220 */ /* 0x080fe20000400000 */
[----:B------:R-:W-:Y:S01]  /*6c30*/  F2FP.SATFINITE.E5M2.F32.PACK_AB_MERGE_C R121, RZ, R121, RZ ;  /* 0x00000079ff79723e */ /* 0x000fe200048060ff */
[----:B------:R-:W-:Y:S01]  /*6c40*/  @!P4 STG.E.U8 desc[UR16][R12.64+0x10], R133 ;  /* 0x000010850c00c986 */ /* 0x000fe2000c101110 */
[----:B------:R-:W-:Y:S01]  /*6c50*/  ISETP.LT.OR P4, PT, R27, 0x19, !P2 ;  /* 0x000000191b00780c */ /* 0x000fe20005781670 */
[----:B------:R-:W-:Y:S01]  /*6c60*/  FMUL R117, R117, R8 ;  /* 0x0000000875757220 */ /* 0x000fe20000400000 */
[----:B-1----:R-:W-:Y:S01]  /*6c70*/  F2FP.SATFINITE.E5M2.F32.PACK_AB_MERGE_C R29, RZ, R128, RZ ;  /* 0x00000080ff1d723e */ /* 0x002fe200048060ff */
[----:B------:R-:W-:Y:S01]  /*6c80*/  @!P6 STG.E.U8 desc[UR16][R10.64+0x10], R131 ;  /* 0x000010830a00e986 */ /* 0x000fe2000c101110 */
[C---:B------:R-:W-:Y:S01]  /*6c90*/  ISETP.LT.OR P6, PT, R27.reuse, 0x1a, !P2 ;  /* 0x0000001a1b00780c */ /* 0x040fe200057c1670 */
[-C--:B------:R-:W-:Y:S01]  /*6ca0*/  FMUL R116, R116, R8.reuse ;  /* 0x0000000874747220 */ /* 0x080fe20000400000 */
[----:B------:R-:W-:Y:S01]  /*6cb0*/  F2FP.SATFINITE.E5M2.F32.PACK_AB_MERGE_C R119, RZ, R119, RZ ;  /* 0x00000077ff77723e */ /* 0x000fe200048060ff */
[----:B------:R-:W-:Y:S01]  /*6cc0*/  FMUL R114, R114, R8 ;  /* 0x0000000872727220 */ /* 0x000fe20000400000 */
[----:B0-----:R-:W-:Y:S01]  /*6cd0*/  F2FP.SATFINITE.E5M2.F32.PACK_AB_MERGE_C R25, RZ, R126, RZ ;  /* 0x0000007eff19723e */ /* 0x001fe200048060ff */
[----:B------:R0:W-:Y:S01]  /*6ce0*/  @!P5 STG.E.U8 desc[UR16][R10.64+0x11], R7 ;  /* 0x000011070a00d986 */ /* 0x0001e2000c101110 */
[----:B------:R-:W-:Y:S01]  /*6cf0*/  ISETP.LT.OR P5, PT, R27, 0x1a, !P1 ;  /* 0x0000001a1b00780c */ /* 0x000fe20004fa1670 */
        /* <DEDUP_REMOVED lines=11> */
[----:B0-----:R-:W-:Y:S01]  /*6db0*/  F2FP.SATFINITE.E5M2.F32.PACK_AB_MERGE_C R7, RZ, R124, RZ ;  /* 0x0000007cff07723e */ /* 0x001fe200048060ff */
[----:B------:R0:W-:Y:S01]  /*6dc0*/  @!P5 STG.E.U8 desc[UR16][R10.64+0x19], R25 ;  /* 0x000019190a00d986 */ /* 0x0001e2000c101110 */
[C---:B------:R-:W-:Y:S01]  /*6dd0*/  ISETP.LT.OR P5, PT, R27.reuse, 0x22, !P2 ;  /* 0x000000221b00780c */ /* 0x040fe200057a1670 */
[-C--:B------:R-:W-:Y:S01]  /*6de0*/  FMUL R110, R110, R8.reuse ;  /* 0x000000086e6e7220 */ /* 0x080fe20000400000 */
[----:B------:R-:W-:Y:S01]  /*6df0*/  F2FP.SATFINITE.E5M2.F32.PACK_AB_MERGE_C R111, RZ, R111, RZ ;  /* 0x0000006fff6f723e */ /* 0x000fe200048060ff */
[----:B------:R-:W-:Y:S01]  /*6e00*/  @!P4 STG.E.U8 desc[UR16][R10.64+0x18], R127 ;  /* 0x0000187f0a00c986 */ /* 0x000fe2000c101110 */
[C---:B------:R-:W-:Y:S01]  /*6e10*/  ISETP.LT.OR P4, PT, R27.reuse, 0x21, !P1 ;  /* 0x000000211b00780c */ /* 0x040fe20004f81670 */
[----:B------:R-:W-:Y:S01]  /*6e20*/  FMUL R108, R108, R8 ;  /* 0x000000086c6c7220 */ /* 0x000fe20000400000 */
[----:B-1----:R-:W-:Y:S01]  /*6e30*/  F2FP.SATFINITE.E5M2.F32.PACK_AB_MERGE_C R29, RZ, R122, RZ ;  /* 0x0000007aff1d723e */ /* 0x002fe200048060ff */
[----:B------:R-:W-:Y:S01]  /*6e40*/  @!P6 STG.E.U8 desc[UR16][R12.64+0x20], R125 ;  /* 0x0000207d0c00e986 */ /* 0x000fe2000c101110 */
[----:B------:R-:W-:Y:S01]  /*6e50*/  ISETP.LT.OR P6, PT, R27, 0x22, !P1 ;  /* 0x000000221b00780c */ /* 0x000fe20004fc1670 */
[-C--:B------:R-:W-:Y:S01]  /*6e60*/  FMUL R109, R109, R8.reuse ;  /* 0x000000086d6d7220 */ /* 0x080fe20000400000 */
[----:B------:R-:W-:Y:S01]  /*6e70*/  FMUL R107, R107, R8 ;  /* 0x000000086b6b7220 */ /* 0x000fe20000400000 */
[----:B0-----:R-:W-:Y:S01]  /*6e80*/  F2FP.SATFINITE.E5M2.F32.PACK_AB_MERGE_C R25, RZ, R120, RZ ;  /* 0x00000078ff19723e */ /* 0x001fe200048060ff */
[-C--:B------:R-:W-:Y:S01]  /*6e90*/  FMUL R106, R106, R8.reuse ;  /* 0x000000086a6a7220 */ /* 0x080fe20000400000 */
        /* <DEDUP_REMOVED lines=33> */
[----:B------:R-:W-:Y:S01]  /*70b0*/  ISETP.LT.OR P4, PT, R27, 0x31, !P1 ;  /* 0x000000311b00780c */ /* 0x000fe20004f81670 */
[-C--:B------:R-:W-:Y:S01]  /*70c0*/  FMUL R97, R97, R8.reuse ;  /* 0x0000000861617220 */ /* 0x080fe20000400000 */
[-C--:B------:R-:W-:Y:S01]  /*70d0*/  FMUL R95, R95, R8.reuse ;  /* 0x000000085f5f7220 */ /* 0x080fe20000400000 */
        /* <DEDUP_REMOVED lines=37> */
[-C--:B------:R-:W-:Y:S01]  /*7330*/  FMUL R19, R19, R8.reuse ;  /* 0x0000000813137220 */ /* 0x080fe20000400000 */
        /* <DEDUP_REMOVED lines=17> */
[----:B------:R-:W-:Y:S01]  /*7450*/  F2FP.SATFINITE.E5M2.F32.PACK_AB_MERGE_C R15, RZ, R15, RZ ;  /* 0x0000000fff0f723e */ /* 0x000fe200048060ff */
[----:B------:R1:W-:Y:S01]  /*7460*/  @!P6 STG.E.U8 desc[UR16][R12.64+0x49], R29 ;  /* 0x0000491d0c00e986 */ /* 0x0003e2000c101110 */
[----:B------:R-:W-:-:S02]  /*7470*/  ISETP.LT.OR P6, PT, R27, 0x51, !P2 ;  /* 0x000000511b00780c */ /* 0x000fc400057c1670 */
[----:B------:R-:W-:Y:S02]  /*7480*/  F2FP.SATFINITE.E5M2.F32.PACK_AB_MERGE_C R17, RZ, R17, RZ ;  /* 0x00000011ff11723e */ /* 0x000fe400048060ff */
[----:B0-----:R-:W-:Y:S01]  /*7490*/  F2FP.SATFINITE.E5M2.F32.PACK_AB_MERGE_C R7, RZ, R100, RZ ;  /* 0x00000064ff07723e */ /* 0x001fe200048060ff */
[----:B------:R0:W-:Y:S01]  /*74a0*/  @!P5 STG.E.U8 desc[UR16][R10.64+0x49], R25 ;  /* 0x000049190a00d986 */ /* 0x0001e2000c101110 */
[----:B------:R-:W-:-:S03]  /*74b0*/  ISETP.LT.OR P5, PT, R27, 0x52, !P2 ;  /* 0x000000521b00780c */ /* 0x000fc600057a1670 */
[----:B------:R-:W-:Y:S01]  /*74c0*/  @!P4 STG.E.U8 desc[UR16][R10.64+0x48], R103 ;  /* 0x000048670a00c986 */ /* 0x000fe2000c101110 */
[C---:B------:R-:W-:Y:S02]  /*74d0*/  ISETP.LT.OR P4, PT, R27.reuse, 0x51, !P1 ;  /* 0x000000511b00780c */ /* 0x040fe40004f81670 */
[----:B-1----:R-:W-:Y:S01]  /*74e0*/  F2FP.SATFINITE.E5M2.F32.PACK_AB_MERGE_C R29, RZ, R98, RZ ;  /* 0x00000062ff1d723e */ /* 0x002fe200048060ff */
[----:B------:R-:W-:Y:S01]  /*74f0*/  @!P6 STG.E.U8 desc[UR16][R12.64+0x50], R101 ;  /* 0x000050650c00e986 */ /* 0x000fe2000c101110 */
[----:B------:R-:W-:Y:S02]  /*7500*/  ISETP.LT.OR P6, PT, R27, 0x52, !P1 ;  /* 0x000000521b00780c */ /* 0x000fe40004fc1670 */
[----:B0-----:R-:W-:-:S03]  /*7510*/  F2FP.SATFINITE.E5M2.F32.PACK_AB_MERGE_C R25, RZ, R96, RZ ;  /* 0x00000060ff19723e */ /* 0x001fc600048060ff */
[----:B------:R0:W-:Y:S01]  /*7520*/  @!P5 STG.E.U8 desc[UR16][R12.64+0x51], R7 ;  /* 0x000051070c00d986 */ /* 0x0001e2000c101110 */
[----:B------:R-:W-:-:S03]  /*7530*/  ISETP.LT.OR P5, PT, R27, 0x5a, !P2 ;  /* 0x0000005a1b00780c */ /* 0x000fc600057a1670 */
[----:B------:R-:W-:Y:S01]  /*7540*/  @!P4 STG.E.U8 desc[UR16][R10.64+0x50], R99 ;  /* 0x000050630a00c986 */ /* 0x000fe2000c101110 */
[----:B------:R-:W-:-:S03]  /*7550*/  ISETP.LT.OR P4, PT, R27, 0x59, !P2 ;  /* 0x000000591b00780c */ /* 0x000fc60005781670 */
[----:B------:R1:W-:Y:S01]  /*7560*/  @!P6 STG.E.U8 desc[UR16][R10.64+0x51], R29 ;  /* 0x0000511d0a00e986 */ /* 0x0003e2000c101110 */
[----:B------:R-:W-:Y:S02]  /*7570*/  ISETP.LT.OR P6, PT, R27, 0x59, !P1 ;  /* 0x000000591b00780c */ /* 0x000fe40004fc1670 */
[----:B0-----:R-:W-:-:S03]  /*7580*/  F2FP.SATFINITE.E5M2.F32.PACK_AB_MERGE_C R7, RZ, R94, RZ ;  /* 0x0000005eff07723e */ /* 0x001fc600048060ff */
        /* <DEDUP_REMOVED lines=27> */
[----:B------:R-:W-:Y:S01]  /*7740*/  @!P6 STG.E.U8 desc[UR16][R10.64+0x69], R29 ;  /* 0x0000691d0a00e986 */ /* 0x000fe2000c101110 */
[----:B------:R-:W-:Y:S02]  /*7750*/  ISETP.LT.OR P6, PT, R27, 0x71, !P1 ;  /* 0x000000711b00780c */ /* 0x000fe40004fc1670 */
[----:B0-----:R-:W-:-:S03]  /*7760*/  F2FP.SATFINITE.E5M2.F32.PACK_AB_MERGE_C R7, RZ, R18, RZ ;  /* 0x00000012ff07723e */ /* 0x001fc600048060ff */
[----:B------:R-:W-:Y:S01]  /*7770*/  @!P5 STG.E.U8 desc[UR16][R12.64+0x71], R25 ;  /* 0x000071190c00d986 */ /* 0x000fe2000c101110 */
[C---:B------:R-:W-:Y:S02]  /*7780*/  ISETP.LT.OR P5, PT, R27.reuse, 0x79, !P2 ;  /* 0x000000791b00780c */ /* 0x040fe400057a1670 */
[C---:B------:R-:W-:Y:S01]  /*7790*/  ISETP.LT.OR P2, PT, R27.reuse, 0x7a, !P2 ;  /* 0x0000007a1b00780c */ /* 0x040fe20005741670 */
[----:B------:R0:W-:Y:S01]  /*77a0*/  @!P4 STG.E.U8 desc[UR16][R12.64+0x70], R21 ;  /* 0x000070150c00c986 */ /* 0x0001e2000c101110 */
[----:B------:R-:W-:-:S03]  /*77b0*/  ISETP.LT.OR P4, PT, R27, 0x72, !P1 ;  /* 0x000000721b00780c */ /* 0x000fc60004f81670 */
[----:B------:R1:W-:Y:S01]  /*77c0*/  @!P6 STG.E.U8 desc[UR16][R10.64+0x70], R19 ;  /* 0x000070130a00e986 */ /* 0x0003e2000c101110 */
[C---:B------:R-:W-:Y:S02]  /*77d0*/  ISETP.LT.OR P6, PT, R27.reuse, 0x79, !P1 ;  /* 0x000000791b00780c */ /* 0x040fe40004fc1670 */
[----:B------:R-:W-:Y:S02]  /*77e0*/  ISETP.LT.OR P1, PT, R27, 0x7a, !P1 ;  /* 0x0000007a1b00780c */ /* 0x000fe40004f21670 */
[----:B0-----:R-:W-:-:S05]  /*77f0*/  F2FP.SATFINITE.E5M2.F32.PACK_AB_MERGE_C R21, RZ, R16, RZ ;  /* 0x00000010ff15723e */ /* 0x001fca00048060ff */
[----:B------:R0:W-:Y:S01]  /*7800*/  @!P4 STG.E.U8 desc[UR16][R10.64+0x71], R7 ;  /* 0x000071070a00c986 */ /* 0x0001e2000c101110 */
[----:B-1----:R-:W-:-:S03]  /*7810*/  F2FP.SATFINITE.E5M2.F32.PACK_AB_MERGE_C R19, RZ, R14, RZ ;  /* 0x0000000eff13723e */ /* 0x002fc600048060ff */
[----:B------:R0:W-:Y:S04]  /*7820*/  @!P5 STG.E.U8 desc[UR16][R12.64+0x78], R15 ;  /* 0x0000780f0c00d986 */ /* 0x0001e8000c101110 */
[----:B------:R0:W-:Y:S04]  /*7830*/  @!P2 STG.E.U8 desc[UR16][R12.64+0x79], R19 ;  /* 0x000079130c00a986 */ /* 0x0001e8000c101110 */
[----:B------:R0:W-:Y:S04]  /*7840*/  @!P6 STG.E.U8 desc[UR16][R10.64+0x78], R17 ;  /* 0x000078110a00e986 */ /* 0x0001e8000c101110 */
[----:B------:R0:W-:Y:S02]  /*7850*/  @!P1 STG.E.U8 desc[UR16][R10.64+0x79], R21 ;  /* 0x000079150a009986 */ /* 0x0001e4000c101110 */
.L_x_168:
[----:B------:R-:W-:Y:S05]  /*7860*/  BSYNC B0 ;  /* 0x0000000000007941 */ /* 0x000fea0003800000 */
.L_x_38:
[----:B------:R-:W-:Y:S01]  /*7870*/  ULDC UR6, c[0x0][0xc] ;  /* 0x0000030000067ab9 */ /* 0x000fe20000000800 */
[----:B------:R-:W-:Y:S01]  /*7880*/  ULDC UR7, c[0x0][0x10] ;  /* 0x0000040000077ab9 */ /* 0x000fe20000000800 */
[----:B0-----:R-:W0:Y:S01]  /*7890*/  LDC R7, c[0x0][0x14] ;  /* 0x00000500ff077b82 */ /* 0x001e220000000800 */
[----:B------:R-:W-:Y:S01]  /*78a0*/  UIMAD.WIDE.U32 UR6, UR6, UR7, URZ ;  /* 0x00000007060672a5 */ /* 0x000fe2000f8e003f */
[----:B----4-:R-:W-:Y:S02]  /*78b0*/  IMAD.MOV.U32 R10, RZ, RZ, -0x1 ;  /* 0xffffffffff0a7424 */ /* 0x010fe400078e00ff */
[----:B-----5:R-:W-:-:S03]  /*78c0*/  IMAD.MOV.U32 R6, RZ, RZ, -0x1 ;  /* 0xffffffffff067424 */ /* 0x020fc600078e00ff */
[----:B0-----:R-:W-:-:S04]  /*78d0*/  IMAD.WIDE.U32 R2, R7, UR6, R2 ;  /* 0x0000000607027c25 */ /* 0x001fc8000f8e0002 */
[----:B------:R-:W-:Y:S01]  /*78e0*/  IMAD R7, R7, UR7, RZ ;  /* 0x0000000707077c24 */ /* 0x000fe2000f8e02ff */
[----:B------:R-:W-:Y:S02]  /*78f0*/  ULDC.64 UR6, c[0x0][0x650] ;  /* 0x0001940000067ab9 */ /* 0x000fe40000000a00 */
[----:B------:R-:W-:Y:S01]  /*7900*/  ISETP.GE.U32.AND P1, PT, R2, UR6, PT ;  /* 0x0000000602007c0c */ /* 0x000fe2000bf26070 */
[--C-:B------:R-:W-:Y:S01]  /*7910*/  IMAD.IADD R3, R3, 0x1, R7.reuse ;  /* 0x0000000103037824 */ /* 0x100fe200078e0207 */
[----:B------:R-:W-:-:S04]  /*7920*/  PRMT R7, RZ, 0x7610, R7 ;  /* 0x00007610ff077816 */ /* 0x000fc80000000007 */
[----:B------:R-:W-:-:S13]  /*7930*/  ISETP.GE.U32.AND.EX P1, PT, R3, UR7, PT, P1 ;  /* 0x0000000703007c0c */ /* 0x000fda000bf26110 */
[----:B------:R-:W-:Y:S05]  /*7940*/  @P1 BRA `(.L_x_169) ;  /* 0x0000000400601947 */ /* 0x000fea0003800000 */
[----:B------:R-:W0:Y:S01]  /*7950*/  S2R R20, SR_CTAID.X ;  /* 0x0000000000147919 */ /* 0x000e220000002500 */
[----:B------:R-:W4:Y:S01]  /*7960*/  LDC.64 R14, c[0x0][0x628] ;  /* 0x00018a00ff0e7b82 */ /* 0x000f220000000a00 */
[----:B------:R-:W-:Y:S01]  /*7970*/  ULDC UR6, c[0x0][0x150] ;  /* 0x0000540000067ab9 */ /* 0x000fe20000000800 */
[----:B-1----:R-:W-:Y:S01]  /*7980*/  IMAD.MOV.U32 R12, RZ, RZ, R2 ;  /* 0x000000ffff0c7224 */ /* 0x002fe200078e0002 */
[----:B------:R-:W1:Y:S01]  /*7990*/  S2R R22, SR_CTAID.Y ;  /* 0x0000000000167919 */ /* 0x000e620000002600 */
[----:B------:R-:W-:-:S04]  /*79a0*/  IMAD.MOV.U32 R13, RZ, RZ, R3 ;  /* 0x000000ffff0d7224 */ /* 0x000fc800078e0003 */
[----:B------:R-:W1:Y:S08]  /*79b0*/  LDC R23, c[0x0][0x144] ;  /* 0x00005100ff177b82 */ /* 0x000e700000000800 */
[----:B------:R-:W1:Y:S08]  /*79c0*/  LDC R16, c[0x0][0x630] ;  /* 0x00018c00ff107b82 */ /* 0x000e700000000800 */
[----:B------:R-:W1:Y:S01]  /*79d0*/  LDC.64 R18, c[0x0][0x620] ;  /* 0x00018800ff127b82 */ /* 0x000e620000000a00 */
[----:B----4-:R-:W-:-:S04]  /*79e0*/  ISETP.NE.U32.AND P1, PT, R14, RZ, PT ;  /* 0x000000ff0e00720c */ /* 0x010fc80003f25070 */
[----:B------:R-:W-:Y:S02]  /*79f0*/  ISETP.NE.AND.EX P1, PT, R15, RZ, PT, P1 ;  /* 0x000000ff0f00720c */ /* 0x000fe40003f25310 */
[----:B0-----:R-:W-:-:S05]  /*7a00*/  I2FP.F32.U32 R6, R20 ;  /* 0x0000001400067245 */ /* 0x001fca0000201000 */
[----:B------:R-:W-:-:S04]  /*7a10*/  FMUL R6, R6, UR6 ;  /* 0x0000000606067c20 */ /* 0x000fc80008400000 */
[----:B------:R0:W4:Y:S02]  /*7a20*/  F2I.U32.TRUNC.NTZ R21, R6 ;  /* 0x0000000600157305 */ /* 0x000124000020f000 */
[----:B------:R-:W-:Y:S05]  /*7a30*/  @!P1 BRA `(.L_x_170) ;  /* 0x0000000000289947 */ /* 0x000fea0003800000 */
[----:B------:R-:W5:Y:S02]  /*7a40*/  LDC R7, c[0x0][0x634] ;  /* 0x00018d00ff077b82 */ /* 0x000f640000000800 */
[----:B-----5:R-:W-:-:S05]  /*7a50*/  IADD3 R13, P1, R2, R7, RZ ;  /* 0x00000007020d7210 */ /* 0x020fca0007f3e0ff */
[----:B------:R-:W-:-:S04]  /*7a60*/  IMAD.X R17, RZ, RZ, R3, P1 ;  /* 0x000000ffff117224 */ /* 0x000fc800008e0603 */
[----:B0-----:R-:W-:-:S04]  /*7a70*/  IMAD.WIDE.U32 R6, R17, R14, RZ ;  /* 0x0000000e11067225 */ /* 0x001fc800078e00ff */
[----:B------:R-:W-:-:S04]  /*7a80*/  IMAD.WIDE.U32 R10, P1, R13, R15, R6 ;  /* 0x0000000f0d0a7225 */ /* 0x000fc80007820006 */
[----:B------:R-:W-:-:S04]  /*7a90*/  IMAD.WIDE.U32 R6, R13, R14, RZ ;  /* 0x0000000e0d067225 */ /* 0x000fc800078e00ff */
[----:B------:R-:W-:Y:S01]  /*7aa0*/  IMAD.X R13, RZ, RZ, RZ, P1 ;  /* 0x000000ffff0d7224 */ /* 0x000fe200008e06ff */
[----:B------:R-:W-:Y:S01]  /*7ab0*/  IADD3 RZ, P1, R7, R10, RZ ;  /* 0x0000000a07ff7210 */ /* 0x000fe20007f3e0ff */
[----:B------:R-:W-:-:S04]  /*7ac0*/  IMAD.MOV.U32 R12, RZ, RZ, R11 ;  /* 0x000000ffff0c7224 */ /* 0x000fc800078e000b */
[----:B------:R-:W-:-:S08]  /*7ad0*/  IMAD.WIDE.U32.X R12, R17, R15, R12, P1 ;  /* 0x0000000f110c7225 */ /* 0x000fd000008e040c */
.L_x_170:
[----:B------:R-:W5:Y:S01]  /*7ae0*/  LDC.64 R28, c[0x0][0x640] ;  /* 0x00019000ff1c7b82 */ /* 0x000f620000000a00 */
[-C--:B-1----:R-:W-:Y:S01]  /*7af0*/  SHF.R.U64 R17, R12, R16.reuse, R13 ;  /* 0x000000100c117219 */ /* 0x082fe2000000120d */
[----:B----4-:R-:W-:Y:S01]  /*7b00*/  IMAD.MOV R21, RZ, RZ, -R21 ;  /* 0x000000ffff157224 */ /* 0x010fe200078e0a15 */
[----:B0-----:R-:W-:Y:S01]  /*7b10*/  SHF.R.U32.HI R6, RZ, R16, R13 ;  /* 0x00000010ff067219 */ /* 0x001fe2000001160d */
[----:B------:R-:W-:Y:S01]  /*7b20*/  ULDC UR6, c[0x0][0x154] ;  /* 0x0000550000067ab9 */ /* 0x000fe20000000800 */
[----:B------:R-:W-:Y:S01]  /*7b30*/  IADD3 R11, P1, RZ, -R17, RZ ;  /* 0x80000011ff0b7210 */ /* 0x000fe20007f3e0ff */
[----:B------:R-:W-:Y:S02]  /*7b40*/  IMAD R23, R23, R21, R20 ;  /* 0x0000001517177224 */ /* 0x000fe400078e0214 */
[----:B------:R-:W0:Y:S01]  /*7b50*/  LDC R12, c[0x0][0x618] ;  /* 0x00018600ff0c7b82 */ /* 0x000e220000000800 */
[----:B------:R-:W-:Y:S02]  /*7b60*/  IMAD.MOV.U32 R13, RZ, RZ, 0x1 ;  /* 0x00000001ff0d7424 */ /* 0x000fe400078e00ff */
[----:B------:R-:W-:-:S04]  /*7b70*/  IMAD.X R7, RZ, RZ, ~R6, P1 ;  /* 0x000000ffff077224 */ /* 0x000fc800008e0e06 */
[-C--:B------:R-:W-:Y:S01]  /*7b80*/  IMAD R10, R7, R18.reuse, RZ ;  /* 0x00000012070a7224 */ /* 0x080fe200078e02ff */
[----:B--23--:R-:W1:Y:S01]  /*7b90*/  LDC R24, c[0x0][0x608] ;  /* 0x00018200ff187b82 */ /* 0x00ce620000000800 */
[----:B------:R-:W-:-:S04]  /*7ba0*/  IMAD.WIDE.U32 R6, R11, R18, R2 ;  /* 0x000000120b067225 */ /* 0x000fc800078e0002 */
[----:B------:R-:W-:Y:S01]  /*7bb0*/  IMAD R11, R11, R19, R10 ;  /* 0x000000130b0b7224 */ /* 0x000fe200078e020a */
[----:B------:R-:W-:Y:S02]  /*7bc0*/  I2FP.F32.U32 R10, R22 ;  /* 0x00000016000a7245 */ /* 0x000fe40000201000 */
[----:B------:R-:W2:Y:S01]  /*7bd0*/  LDC R26, c[0x0][0x658] ;  /* 0x00019600ff1a7b82 */ /* 0x000ea20000000800 */
[----:B------:R-:W-:Y:S01]  /*7be0*/  IMAD.IADD R7, R7, 0x1, R11 ;  /* 0x0000000107077824 */ /* 0x000fe200078e020b */
[----:B-----5:R-:W-:Y:S01]  /*7bf0*/  ISETP.NE.U32.AND P1, PT, R28, RZ, PT ;  /* 0x000000ff1c00720c */ /* 0x020fe20003f25070 */
[----:B------:R-:W-:Y:S01]  /*7c00*/  FMUL R10, R10, UR6 ;  /* 0x000000060a0a7c20 */ /* 0x000fe20008400000 */
[----:B------:R-:W-:Y:S02]  /*7c10*/  IMAD.MOV.U32 R11, RZ, RZ, -0x1 ;  /* 0xffffffffff0b7424 */ /* 0x000fe400078e00ff */
[----:B------:R-:W-:Y:S01]  /*7c20*/  ISETP.NE.AND.EX P1, PT, R29, RZ, PT, P1 ;  /* 0x000000ff1d00720c */ /* 0x000fe20003f25310 */
[----:B------:R3:W4:Y:S01]  /*7c30*/  F2I.U32.TRUNC.NTZ R19, R10 ;  /* 0x0000000a00137305 */ /* 0x000722000020f000 */
[----:B------:R-:W3:Y:S01]  /*7c40*/  LDC R21, c[0x0][0x148] ;  /* 0x00005200ff157b82 */ /* 0x000ee20000000800 */
[----:B0-----:R-:W-:-:S02]  /*7c50*/  SHF.R.U64 R16, R6, R12, R7 ;  /* 0x0000000c06107219 */ /* 0x001fc40000001207 */
[----:B------:R-:W-:-:S05]  /*7c60*/  SHF.R.U32.HI R7, RZ, R12, R7 ;  /* 0x0000000cff077219 */ /* 0x000fca0000011607 */
[----:B------:R-:W0:Y:S01]  /*7c70*/  LDC R20, c[0x0][0x600] ;  /* 0x00018000ff147b82 */ /* 0x000e220000000800 */
[-CC-:B-1----:R-:W-:Y:S02]  /*7c80*/  SHF.R.U64 R14, R16, R24.reuse, R7.reuse ;  /* 0x00000018100e7219 */ /* 0x182fe40000001207 */
[----:B------:R-:W-:-:S05]  /*7c90*/  SHF.R.U32.HI R7, RZ, R24, R7 ;  /* 0x00000018ff077219 */ /* 0x000fca0000011607 */
[----:B------:R-:W1:Y:S01]  /*7ca0*/  LDC R27, c[0x0][0x648] ;  /* 0x00019200ff1b7b82 */ /* 0x000e620000000800 */
[-CC-:B--2---:R-:W-:Y:S02]  /*7cb0*/  SHF.R.U64 R18, R14, R26.reuse, R7.reuse ;  /* 0x0000001a0e127219 */ /* 0x184fe40000001207 */
[-C--:B------:R-:W-:Y:S02]  /*7cc0*/  SHF.L.U32 R11, R11, R26.reuse, RZ ;  /* 0x0000001a0b0b7219 */ /* 0x080fe400000006ff */
[-C--:B------:R-:W-:Y:S01]  /*7cd0*/  SHF.R.U32.HI R7, RZ, R26.reuse, R7 ;  /* 0x0000001aff077219 */ /* 0x080fe20000011607 */
[----:B------:R-:W-:Y:S01]  /*7ce0*/  IMAD.MOV.U32 R6, RZ, RZ, R18 ;  /* 0x000000ffff067224 */ /* 0x000fe200078e0012 */
[----:B------:R-:W-:Y:S01]  /*7cf0*/  SHF.L.U32 R26, R13, R26, RZ ;  /* 0x0000001a0d1a7219 */ /* 0x000fe200000006ff */
[----:B------:R-:W2:Y:S01]  /*7d00*/  LDC R30, c[0x0][0x638] ;  /* 0x00018e00ff1e7b82 */ /* 0x000ea20000000800 */
[----:B------:R-:W-:-:S07]  /*7d10*/  LOP3.LUT R25, RZ, R11, RZ, 0x33, !PT ;  /* 0x0000000bff197212 */ /* 0x000fce00078e33ff */
[----:B------:R-:W0:Y:S01]  /*7d20*/  LDC R31, c[0x0][0x610] ;  /* 0x00018400ff1f7b82 */ /* 0x000e220000000800 */
[----:B----4-:R-:W-:Y:S05]  /*7d30*/  @!P1 BRA `(.L_x_171) ;  /* 0x0000000000289947 */ /* 0x010fea0003800000 */
[----:B------:R-:W4:Y:S02]  /*7d40*/  LDC R13, c[0x0][0x64c] ;  /* 0x00019300ff0d7b82 */ /* 0x000f240000000800 */
[----:B----4-:R-:W-:-:S05]  /*7d50*/  IADD3 R13, P1, R18, R13, RZ ;  /* 0x0000000d120d7210 */ /* 0x010fca0007f3e0ff */
[----:B------:R-:W-:-:S04]  /*7d60*/  IMAD.X R15, RZ, RZ, R7, P1 ;  /* 0x000000ffff0f7224 */ /* 0x000fc800008e0607 */
[----:B------:R-:W-:-:S04]  /*7d70*/  IMAD.WIDE.U32 R6, R15, R28, RZ ;  /* 0x0000001c0f067225 */ /* 0x000fc800078e00ff */
[----:B---3--:R-:W-:-:S04]  /*7d80*/  IMAD.WIDE.U32 R10, P1, R13, R29, R6 ;  /* 0x0000001d0d0a7225 */ /* 0x008fc80007820006 */
[----:B------:R-:W-:-:S04]  /*7d90*/  IMAD.WIDE.U32 R6, R13, R28, RZ ;  /* 0x0000001c0d067225 */ /* 0x000fc800078e00ff */
[----:B------:R-:W-:Y:S01]  /*7da0*/  IMAD.X R13, RZ, RZ, RZ, P1 ;  /* 0x000000ffff0d7224 */ /* 0x000fe200008e06ff */
[----:B------:R-:W-:Y:S01]  /*7db0*/  IADD3 RZ, P1, R7, R10, RZ ;  /* 0x0000000a07ff7210 */ /* 0x000fe20007f3e0ff */
[----:B------:R-:W-:-:S04]  /*7dc0*/  IMAD.MOV.U32 R12, RZ, RZ, R11 ;  /* 0x000000ffff0c7224 */ /* 0x000fc800078e000b */
[----:B------:R-:W-:-:S08]  /*7dd0*/  IMAD.WIDE.U32.X R6, R15, R29, R12, P1 ;  /* 0x0000001d0f067225 */ /* 0x000fd000008e040c */
.L_x_171:
[----:B-1----:R-:W-:Y:S01]  /*7de0*/  SHF.R.U64 R6, R6, R27, R7 ;  /* 0x0000001b06067219 */ /* 0x002fe20000001207 */
[----:B0-----:R-:W-:Y:S01]  /*7df0*/  VIADD R13, R20, 0xffffffff ;  /* 0xffffffff140d7836 */ /* 0x001fe20000000000 */
[----:B------:R-:W-:Y:S01]  /*7e00*/  LOP3.LUT R11, R14, R25, RZ, 0xc0, !PT ;  /* 0x000000190e0b7212 */ /* 0x000fe200078ec0ff */
[----:B------:R-:W-:Y:S02]  /*7e10*/  IMAD.MOV R19, RZ, RZ, -R19 ;  /* 0x000000ffff137224 */ /* 0x000fe400078e0a13 */
[----:B------:R-:W-:Y:S02]  /*7e20*/  IMAD.MOV R7, RZ, RZ, -R6 ;  /* 0x000000ffff077224 */ /* 0x000fe400078e0a06 */
[----:B------:R-:W-:Y:S01]  /*7e30*/  IMAD R26, R26, R6, R11 ;  /* 0x000000061a1a7224 */ /* 0x000fe200078e020b */
[----:B------:R-:W-:Y:S01]  /*7e40*/  LOP3.LUT R11, R16, R13, RZ, 0xc0, !PT ;  /* 0x0000000d100b7212 */ /* 0x000fe200078ec0ff */
[----:B---3--:R-:W-:Y:S02]  /*7e50*/  @P3 IMAD R23, R21, R19, R22 ;  /* 0x0000001315173224 */ /* 0x008fe400078e0216 */
[----:B--2---:R-:W-:-:S02]  /*7e60*/  IMAD R6, R7, R30, R18 ;  /* 0x0000001e07067224 */ /* 0x004fc400078e0212 */
[----:B------:R-:W-:Y:S02]  /*7e70*/  IMAD R26, R26, R31, R23 ;  /* 0x0000001f1a1a7224 */ /* 0x000fe400078e0217 */
[----:B------:R-:W-:Y:S02]  /*7e80*/  IMAD R11, R6, R20, R11 ;  /* 0x00000014060b7224 */ /* 0x000fe400078e020b */
[----:B------:R-:W-:Y:S02]  /*7e90*/  IMAD.MOV.U32 R7, RZ, RZ, 0x1 ;  /* 0x00000001ff077424 */ /* 0x000fe400078e00ff */
[----:B------:R-:W-:Y:S01]  /*7ea0*/  IMAD.MOV.U32 R6, RZ, RZ, R17 ;  /* 0x000000ffff067224 */ /* 0x000fe200078e0011 */
[----:B------:R-:W-:Y:S02]  /*7eb0*/  SEL R10, R11, R26, !P3 ;  /* 0x0000001a0b0a7207 */ /* 0x000fe40005800000 */
[----:B------:R-:W-:-:S07]  /*7ec0*/  SEL R26, R26, R11, !P3 ;  /* 0x0000000b1a1a7207 */ /* 0x000fce0005800000 */
.L_x_169:
[----:B------:R-:W-:Y:S01]  /*7ed0*/  LOP3.LUT P1, RZ, R7, 0xff, RZ, 0xc0, !PT ;  /* 0x000000ff07ff7812 */ /* 0x000fe2000782c0ff */
[----:B------:R-:W-:-:S12]  /*7ee0*/  IMAD.MOV.U32 R7, RZ, RZ, R26 ;  /* 0x000000ffff077224 */ /* 0x000fd800078e001a */
[----:B------:R-:W-:Y:S05]  /*7ef0*/  @P1 BRA `(.L_x_172) ;  /* 0xffffff9000f01947 */ /* 0x000fea000383ffff */
[----:B------:R-:W-:Y:S05]  /*7f00*/  EXIT ;  /* 0x000000000000794d */ /* 0x000fea0003800000 */
.L_x_8:
[----:B0-----:R-:W-:Y:S01]  /*7f10*/  ULDC.64 UR4, c[0x0][0x650] ;  /* 0x0001940000047ab9 */ /* 0x001fe20000000a00 */
        /* <DEDUP_REMOVED lines=25> */
.L_x_174:
[----:B------:R-:W0:Y:S01]  /*80b0*/  LDC.64 R28, c[0x0][0x640] ;  /* 0x00019000ff1c7b82 */ /* 0x000e220000000a00 */
[-CC-:B------:R-:W-:Y:S01]  /*80c0*/  SHF.R.U64 R21, R16, R10.reuse, R17.reuse ;  /* 0x0000000a10157219 */ /* 0x180fe20000001211 */
[----:B------:R-:W-:Y:S01]  /*80d0*/  IMAD.MOV.U32 R27, RZ, RZ, 0x1 ;  /* 0x00000001ff1b7424 */ /* 0x000fe200078e00ff */
[----:B------:R-:W-:Y:S02]  /*80e0*/  SHF.R.U32.HI R5, RZ, R10, R17 ;  /* 0x0000000aff057219 */ /* 0x000fe40000011611 */
[----:B------:R-:W-:-:S03]  /*80f0*/  IADD3 R7, P0, RZ, -R21, RZ ;  /* 0x80000015ff077210 */ /* 0x000fc60007f1e0ff */
[----:B------:R-:W1:Y:S02]  /*8100*/  LDC R14, c[0x0][0x618] ;  /* 0x00018600ff0e7b82 */ /* 0x000e640000000800 */
[----:B------:R-:W-:Y:S02]  /*8110*/  IMAD.X R5, RZ, RZ, ~R5, P0 ;  /* 0x000000ffff057224 */ /* 0x000fe400000e0e05 */
[----:B------:R-:W-:-:S04]  /*8120*/  IMAD.WIDE.U32 R12, R7, R24, R2 ;  /* 0x00000018070c7225 */ /* 0x000fc800078e0002 */
[----:B------:R-:W2:Y:S01]  /*8130*/  LDC R16, c[0x0][0x608] ;  /* 0x00018200ff107b82 */ /* 0x000ea20000000800 */
[----:B------:R-:W-:-:S04]  /*8140*/  IMAD R10, R5, R24, RZ ;  /* 0x00000018050a7224 */ /* 0x000fc800078e02ff */
[----:B------:R-:W-:Y:S02]  /*8150*/  IMAD R5, R7, R25, R10 ;  /* 0x0000001907057224 */ /* 0x000fe400078e020a */
[----:B------:R-:W-:Y:S01]  /*8160*/  IMAD.MOV.U32 R7, RZ, RZ, -0x1 ;  /* 0xffffffffff077424 */ /* 0x000fe200078e00ff */
[----:B------:R-:W3:Y:S01]  /*8170*/  LDC R26, c[0x0][0x658] ;  /* 0x00019600ff1a7b82 */ /* 0x000ee20000000800 */
[----:B------:R-:W-:Y:S01]  /*8180*/  IMAD.IADD R5, R13, 0x1, R5 ;  /* 0x000000010d057824 */ /* 0x000fe200078e0205 */
[----:B0-----:R-:W-:-:S04]  /*8190*/  ISETP.NE.U32.AND P0, PT, R28, RZ, PT ;  /* 0x000000ff1c00720c */ /* 0x001fc80003f05070 */
        /* <DEDUP_REMOVED lines=8> */
[-CC-:B---3--:R-:W-:Y:S02]  /*8220*/  SHF.R.U64 R24, R22, R26.reuse, R5.reuse ;  /* 0x0000001a16187219 */ /* 0x188fe40000001205 */
[-C--:B------:R-:W-:Y:S02]  /*8230*/  SHF.L.U32 R7, R7, R26.reuse, RZ ;  /* 0x0000001a07077219 */ /* 0x080fe400000006ff */
[----:B------:R-:W-:Y:S01]  /*8240*/  SHF.R.U32.HI R13, RZ, R26, R5 ;  /* 0x0000001aff0d7219 */ /* 0x000fe20000011605 */
[----:B------:R-:W-:Y:S01]  /*8250*/  IMAD.MOV.U32 R12, RZ, RZ, R24 ;  /* 0x000000ffff0c7224 */ /* 0x000fe200078e0018 */
[----:B------:R-:W-:Y:S01]  /*8260*/  LOP3.LUT R31, RZ, R7, RZ, 0x33, !PT ;  /* 0x00000007ff1f7212 */ /* 0x000fe200078e33ff */
[----:B------:R-:W3:Y:S01]  /*8270*/  LDC R30, c[0x0][0x610] ;  /* 0x00018400ff1e7b82 */ /* 0x000ee20000000800 */
[----:B------:R-:W-:Y:S05]  /*8280*/  @!P0 BRA `(.L_x_175) ;  /* 0x0000000000288947 */ /* 0x000fea0003800000 */
        /* <DEDUP_REMOVED lines=10> */
.L_x_175:
[----:B-1----:R-:W-:Y:S01]  /*8330*/  SHF.R.U64 R10, R12, R10, R13 ;  /* 0x0000000a0c0a7219 */ /* 0x002fe2000000120d */
[----:B0-----:R-:W-:Y:S01]  /*8340*/  VIADD R9, R23, 0xffffffff ;  /* 0xffffffff17097836 */ /* 0x001fe20000000000 */
[----:B------:R-:W-:Y:S01]  /*8350*/  SHF.L.U32 R27, R27, R26, RZ ;  /* 0x0000001a1b1b7219 */ /* 0x000fe200000006ff */
[----:B------:R-:W-:Y:S01]  /*8360*/  @P3 IMAD R11, R19, R20, R8 ;  /* 0x00000014130b3224 */ /* 0x000fe200078e0208 */
[----:B------:R-:W-:Y:S01]  /*8370*/  LOP3.LUT R5, R22, R31, RZ, 0xc0, !PT ;  /* 0x0000001f16057212 */ /* 0x000fe200078ec0ff */
[----:B------:R-:W-:Y:S01]  /*8380*/  IMAD.MOV R7, RZ, RZ, -R10 ;  /* 0x000000ffff077224 */ /* 0x000fe200078e0a0a */
[----:B------:R-:W-:Y:S01]  /*8390*/  LOP3.LUT R14, R18, R9, RZ, 0xc0, !PT ;  /* 0x00000009120e7212 */ /* 0x000fe200078ec0ff */
[----:B------:R-:W-:Y:S02]  /*83a0*/  IMAD.MOV.U32 R17, RZ, RZ, R21 ;  /* 0x000000ffff117224 */ /* 0x000fe400078e0015 */
[----:B------:R-:W-:Y:S02]  /*83b0*/  IMAD R10, R27, R10, R5 ;  /* 0x0000000a1b0a7224 */ /* 0x000fe400078e0205 */
[----:B--2---:R-:W-:-:S02]  /*83c0*/  IMAD R5, R7, R25, R24 ;  /* 0x0000001907057224 */ /* 0x004fc400078e0218 */
[----:B------:R-:W-:Y:S02]  /*83d0*/  IMAD.MOV.U32 R7, RZ, RZ, 0x1 ;  /* 0x00000001ff077424 */ /* 0x000fe400078e00ff */
[----:B---3--:R-:W-:Y:S02]  /*83e0*/  IMAD R11, R10, R30, R11 ;  /* 0x0000001e0a0b7224 */ /* 0x008fe400078e020b */
[----:B------:R-:W-:Y:S01]  /*83f0*/  IMAD R14, R5, R23, R14 ;  /* 0x00000017050e7224 */ /* 0x000fe200078e020e */
[----:B------:R-:W-:-:S04]  /*8400*/  PRMT R5, R7, 0x7610, R5 ;  /* 0x0000761007057816 */ /* 0x000fc80000000005 */
[----:B------:R-:W-:Y:S02]  /*8410*/  SEL R7, R14, R11, !P3 ;  /* 0x0000000b0e077207 */ /* 0x000fe40005800000 */
[----:B------:R-:W-:-:S07]  /*8420*/  SEL R14, R11, R14, !P3 ;  /* 0x0000000e0b0e7207 */ /* 0x000fce0005800000 */
.L_x_173:
[----:B------:R-:W-:-:S08]  /*8430*/  NOP ;  /* 0x0000000000007918 */ /* 0x000fd00000000000 */
[----:B------:R-:W0:-:S00]  /*8440*/  USETMAXREG.DEALLOC.CTAPOOL 0x28 ;  /* 0x00000028000079c8 */ /* 0x000e0000080e0500 */
[----:B0-----:R-:W-:-:S13]  /*8450*/  ISETP.NE.AND P0, PT, R6, RZ, PT ;  /* 0x000000ff0600720c */ /* 0x001fda0003f05270 */
[----:B------:R-:W-:Y:S05]  /*8460*/  @P0 EXIT ;  /* 0x000000000000094d */ /* 0x000fea0003800000 */
[----:B------:R-:W-:Y:S01]  /*8470*/  LOP3.LUT P0, RZ, R5, 0xff, RZ, 0xc0, !PT ;  /* 0x000000ff05ff7812 */ /* 0x000fe2000780c0ff */
[----:B------:R-:W-:Y:S02]  /*8480*/  IMAD.MOV.U32 R5, RZ, RZ, 0x1 ;  /* 0x00000001ff057424 */ /* 0x000fe400078e00ff */
[----:B------:R-:W-:-:S10]  /*8490*/  IMAD.MOV.U32 R13, RZ, RZ, RZ ;  /* 0x000000ffff0d7224 */ /* 0x000fd400078e00ff */
[----:B------:R-:W-:Y:S05]  /*84a0*/  @!P0 BRA `(.L_x_176) ;  /* 0x0000000c00348947 */ /* 0x000fea0003800000 */
[----:B------:R-:W0:Y:S01]  /*84b0*/  LDC R5, c[0x0][0x28c] ;  /* 0x0000a300ff057b82 */ /* 0x000e220000000800 */
[----:B------:R-:W-:Y:S01]  /*84c0*/  ULDC UR5, c[0x0][0x658] ;  /* 0x0001960000057ab9 */ /* 0x000fe20000000800 */
[----:B------:R-:W-:Y:S01]  /*84d0*/  UMOV UR7, 0xffffffff ;  /* 0xffffffff00077882 */ /* 0x000fe20000000000 */
[----:B------:R-:W-:Y:S01]  /*84e0*/  ULDC UR6, c[0x0][0xc] ;  /* 0x0000030000067ab9 */ /* 0x000fe20000000800 */
[----:B------:R-:W-:Y:S01]  /*84f0*/  USHF.L.U32 UR8, UR7, UR5, URZ ;  /* 0x0000000507087299 */ /* 0x000fe2000800063f */
[----:B------:R-:W-:Y:S01]  /*8500*/  BSSY B0, `(.L_x_176) ;  /* 0x00000c7000007945 */ /* 0x000fe20003800000 */
[----:B------:R-:W-:Y:S01]  /*8510*/  UMOV UR9, 0x1 ;  /* 0x0000000100097882 */ /* 0x000fe20000000000 */
[----:B------:R-:W-:Y:S01]  /*8520*/  ULDC UR7, c[0x0][0x10] ;  /* 0x0000040000077ab9 */ /* 0x000fe20000000800 */
[----:B------:R-:W1:Y:S01]  /*8530*/  S2UR UR10, SR_CgaCtaId ;  /* 0x00000000000a79c3 */ /* 0x000e620000008800 */
[----:B------:R-:W-:Y:S01]  /*8540*/  UIMAD.WIDE.U32 UR6, UR6, UR7, URZ ;  /* 0x00000007060672a5 */ /* 0x000fe2000f8e003f */
[----:B------:R-:W-:Y:S01]  /*8550*/  IMAD.MOV.U32 R16, RZ, RZ, 0x1 ;  /* 0x00000001ff107424 */ /* 0x000fe200078e00ff */
[----:B------:R-:W-:Y:S01]  /*8560*/  USHF.L.U32 UR18, UR9, UR5, URZ ;  /* 0x0000000509127299 */ /* 0x000fe2000800063f */
[----:B------:R-:W-:Y:S01]  /*8570*/  LOP3.LUT R15, R4, 0x2, RZ, 0xfc, !PT ;  /* 0x00000002040f7812 */ /* 0x000fe200078efcff */
[----:B------:R-:W-:Y:S01]  /*8580*/  IMAD.MOV.U32 R13, RZ, RZ, RZ ;  /* 0x000000ffff0d7224 */ /* 0x000fe200078e00ff */
[----:B------:R-:W-:Y:S01]  /*8590*/  ULDC UR5, c[0x0][0x14] ;  /* 0x0000050000057ab9 */ /* 0x000fe20000000800 */
[----:B------:R-:W-:Y:S01]  /*85a0*/  ULDC UR4, c[0x0][0x600] ;  /* 0x0001800000047ab9 */ /* 0x000fe20000000800 */
[----:B------:R-:W-:-:S02]  /*85b0*/  UIMAD.WIDE.U32 UR20, UR6, UR5, URZ ;  /* 0x00000005061472a5 */ /* 0x000fc4000f8e003f */
[----:B------:R-:W-:Y:S02]  /*85c0*/  UIMAD UR13, UR7, UR5, URZ ;  /* 0x00000005070d72a4 */ /* 0x000fe4000f8e023f */
[----:B------:R-:W-:Y:S02]  /*85d0*/  UIADD3 UR4, UR4, -0x1, URZ ;  /* 0xffffffff04047890 */ /* 0x000fe4000fffe03f */
[----:B------:R-:W-:Y:S01]  /*85e0*/  ULOP3.LUT UR17, URZ, UR8, URZ, 0x33, !UPT ;  /* 0x000000083f117292 */ /* 0x000fe2000f8e333f */
[----:B0-----:R-:W-:Y:S01]  /*85f0*/  VIADD R5, R5, 0x3f ;  /* 0x0000003f05057836 */ /* 0x001fe20000000000 */
[----:B------:R-:W-:Y:S01]  /*8600*/  UIADD3 UR13, UR21, UR13, URZ ;  /* 0x0000000d150d7290 */ /* 0x000fe2000fffe03f */
[----:B------:R-:W-:-:S03]  /*8610*/  ULDC.64 UR22, c[0x0][0x198] ;  /* 0x0000660000167ab9 */ /* 0x000fc60000000a00 */
[----:B------:R-:W-:Y:S01]  /*8620*/  SHF.R.S32.HI R6, RZ, 0x1f, R5 ;  /* 0x0000001fff067819 */ /* 0x000fe20000011405 */
[----:B-1----:R-:W-:-:S03]  /*8630*/  IMAD.U32 R11, RZ, RZ, UR10 ;  /* 0x0000000aff0b7e24 */ /* 0x002fc6000f8e00ff */
[----:B------:R-:W-:Y:S01]  /*8640*/  LEA.HI R6, R6, R5, RZ, 0x6 ;  /* 0x0000000506067211 */ /* 0x000fe200078f30ff */
[----:B------:R-:W-:-:S03]  /*8650*/  IMAD.MOV.U32 R5, RZ, RZ, 0x1 ;  /* 0x00000001ff057424 */ /* 0x000fc600078e00ff */
[----:B------:R-:W-:-:S05]  /*8660*/  SHF.R.S32.HI R10, RZ, 0x6, R6 ;  /* 0x00000006ff0a7819 */ /* 0x000fca0000011406 */
[----:B------:R-:W-:-:S07]  /*8670*/  VIADD R12, R10, 0x1 ;  /* 0x000000010a0c7836 */ /* 0x000fce0000000000 */
.L_x_187:
[----:B------:R-:W-:-:S03]  /*8680*/  UMOV UR5, 0xffffffff ;  /* 0xffffffff00057882 */ /* 0x000fc60000000000 */
[----:B------:R-:W-:Y:S05]  /*8690*/  BRA.DIV UR5, `(.L_x_177) ;  /* 0x0000001605107947 */ /* 0x000fea000b800000 */
[----:B------:R-:W-:-:S13]  /*86a0*/  ELECT P0, URZ, PT ;  /* 0x00000000003f782f */ /* 0x000fda0003800000 */
.L_x_208:
[----:B------:R-:W0:Y:S01]  /*86b0*/  LDC R6, c[0x0][0x28c] ;  /* 0x0000a300ff067b82 */ /* 0x000e220000000800 */
[----:B------:R-:W-:Y:S01]  /*86c0*/  BSSY B1, `(.L_x_178) ;  /* 0x0000039000017945 */ /* 0x000fe20003800000 */
[----:B0-----:R-:W-:-:S13]  /*86d0*/  ISETP.LT.OR P0, PT, R6, 0x1, !P0 ;  /* 0x000000010600780c */ /* 0x001fda0004701670 */
[----:B------:R-:W-:Y:S05]  /*86e0*/  @P0 BRA `(.L_x_179) ;  /* 0x0000000000d80947 */ /* 0x000fea0003800000 */
[----:B------:R-:W-:Y:S02]  /*86f0*/  IMAD R14, R14, 0x4, R11 ;  /* 0x000000040e0e7824 */ /* 0x000fe400078e020b */
[----:B------:R-:W-:Y:S02]  /*8700*/  IMAD.SHL.U32 R18, R7, 0x80, RZ ;  /* 0x0000008007127824 */ /* 0x000fe400078e00ff */
[----:B------:R-:W-:Y:S02]  /*8710*/  IMAD.MOV.U32 R22, RZ, RZ, RZ ;  /* 0x000000ffff167224 */ /* 0x000fe400078e00ff */
[----:B------:R-:W-:Y:S02]  /*8720*/  IMAD.MOV.U32 R6, RZ, RZ, R12 ;  /* 0x000000ffff067224 */ /* 0x000fe400078e000c */
[----:B------:R-:W-:Y:S02]  /*8730*/  IMAD.MOV.U32 R7, RZ, RZ, R5 ;  /* 0x000000ffff077224 */ /* 0x000fe400078e0005 */
[----:B------:R-:W-:-:S02]  /*8740*/  IMAD.MOV.U32 R8, RZ, RZ, R13 ;  /* 0x000000ffff087224 */ /* 0x000fc400078e000d */
[----:B------:R-:W-:-:S07]  /*8750*/  IMAD.SHL.U32 R19, R14, 0x20, RZ ;  /* 0x000000200e137824 */ /* 0x000fce00078e00ff */
.L_x_182:
[----:B------:R-:W0:Y:S01]  /*8760*/  S2UR UR5, SR_CgaCtaId ;  /* 0x00000000000579c3 */ /* 0x000e220000008800 */
[----:B------:R-:W-:Y:S02]  /*8770*/  MOV R14, 0x400 ;  /* 0x00000400000e7802 */ /* 0x000fe40000000f00 */
[----:B------:R-:W-:Y:S02]  /*8780*/  SHF.L.U32 R9, R7, 0x1f, RZ ;  /* 0x0000001f07097819 */ /* 0x000fe400000006ff */
[----:B------:R-:W-:Y:S01]  /*8790*/  LOP3.LUT P1, RZ, R0, 0x7f, RZ, 0xc0, !PT ;  /* 0x0000007f00ff7812 */ /* 0x000fe2000782c0ff */
[----:B0-----:R-:W-:-:S05]  /*87a0*/  IMAD.U32 R11, RZ, RZ, UR5 ;  /* 0x00000005ff0b7e24 */ /* 0x001fca000f8e00ff */
[----:B------:R-:W-:-:S07]  /*87b0*/  LEA R21, R11, R14, 0x18 ;  /* 0x0000000e0b157211 */ /* 0x000fce00078ec0ff */
[----:B------:R-:W0:Y:S01]  /*87c0*/  @!P1 LDC R14, c[0x0][0x500] ;  /* 0x00014000ff0e9b82 */ /* 0x000e220000000800 */
[----:B------:R-:W-:-:S04]  /*87d0*/  IMAD R20, R8, 0x8, R21 ;  /* 0x0000000808147824 */ /* 0x000fc800078e0215 */
[----:B------:R-:W1:Y:S02]  /*87e0*/  SYNCS.PHASECHK.TRANS64.TRYWAIT P0, [R20+URZ+0x70], R9 ;  /* 0x00007009140075a7 */ /* 0x000e64000800017f */
[----:B-1----:R-:W-:Y:S05]  /*87f0*/  @!P0 BRA `(.L_x_180) ;  /* 0x0000001000d88947 */ /* 0x002fea0003800000 */
.L_x_209:
[----:B-1----:R-:W-:Y:S01]  /*8800*/  PRMT R9, R15, 0x9910, RZ ;  /* 0x000099100f097816 */ /* 0x002fe200000000ff */
[----:B0-----:R0:W-:Y:S03]  /*8810*/  @!P1 SYNCS.ARRIVE.TRANS64 RZ, [R20+URZ], R14 ;  /* 0x0000000e14ff99a7 */ /* 0x0011e6000800003f */
[----:B------:R-:W-:-:S13]  /*8820*/  ISETP.NE.AND P0, PT, R9, 0x2, PT ;  /* 0x000000020900780c */ /* 0x000fda0003f05270 */
[----:B0-----:R-:W-:Y:S05]  /*8830*/  @P0 BRA `(.L_x_181) ;  /* 0x0000000000040947 */ /* 0x001fea0003800000 */
[----:B------:R-:W-:Y:S01]  /*8840*/  BPT.TRAP 0x1 ;  /* 0x000000040000795c */ /* 0x000fe20000300000 */
.L_x_181:
[----:B------:R-:W-:Y:S01]  /*8850*/  IMAD.SHL.U32 R14, R8, 0x2000, RZ ;  /* 0x00002000080e7824 */ /* 0x000fe200078e00ff */
[----:B------:R-:W-:Y:S01]  /*8860*/  R2UR UR8, R21 ;  /* 0x00000000150872ca */ /* 0x000fe200000e0000 */
[----:B------:R-:W-:Y:S01]  /*8870*/  VIADD R6, R6, 0xffffffff ;  /* 0xffffffff06067836 */ /* 0x000fe20000000000 */
[----:B------:R-:W-:Y:S01]  /*8880*/  R2UR UR9, R20 ;  /* 0x00000000140972ca */ /* 0x000fe200000e0000 */
[--C-:B------:R-:W-:Y:S01]  /*8890*/  IMAD R9, R11, 0x800, R14.reuse ;  /* 0x000008000b097824 */ /* 0x100fe200078e020e */
[----:B------:R-:W-:Y:S01]  /*88a0*/  IADD3 R14, R21, 0x1c200, R14 ;  /* 0x0001c200150e7810 */ /* 0x000fe20007ffe00e */
[----:B------:R-:W-:Y:S01]  /*88b0*/  UIADD3 UR6, UP0, UR22, 0xf0, URZ ;  /* 0x000000f016067890 */ /* 0x000fe2000ff1e03f */
[----:B------:R-:W-:Y:S01]  /*88c0*/  R2UR UR11, R19 ;  /* 0x00000000130b72ca */ /* 0x000fe200000e0000 */
[----:B------:R-:W-:Y:S01]  /*88d0*/  UIADD3 UR24, UP1, UR22, 0x1f0, URZ ;  /* 0x000001f016187890 */ /* 0x000fe2000ff3e03f */
[----:B------:R-:W-:Y:S01]  /*88e0*/  R2UR UR5, R9 ;  /* 0x00000000090572ca */ /* 0x000fe200000e0000 */
[----:B------:R-:W-:Y:S01]  /*88f0*/  UIADD3.X UR7, URZ, UR23, URZ, UP0, !UPT ;  /* 0x000000173f077290 */ /* 0x000fe200087fe43f */
[----:B------:R-:W-:Y:S01]  /*8900*/  R2UR UR10, R22 ;  /* 0x00000000160a72ca */ /* 0x000fe200000e0000 */
[----:B------:R-:W-:Y:S01]  /*8910*/  VIADD R8, R8, 0x1 ;  /* 0x0000000108087836 */ /* 0x000fe20000000000 */
[----:B------:R-:W-:Y:S01]  /*8920*/  R2UR UR12, R17 ;  /* 0x00000000110c72ca */ /* 0x000fe200000e0000 */
[----:B------:R-:W-:Y:S01]  /*8930*/  UIADD3.X UR25, URZ, UR23, URZ, UP1, !UPT ;  /* 0x000000173f197290 */ /* 0x000fe20008ffe43f */
[----:B------:R-:W-:Y:S01]  /*8940*/  R2UR UR16, R14 ;  /* 0x000000000e1072ca */ /* 0x000fe200000e0000 */
[----:B------:R-:W-:Y:S01]  /*8950*/  UMOV UR14, 0x0 ;  /* 0x00000000000e7882 */ /* 0x000fe20000000000 */
[----:B------:R-:W-:Y:S01]  /*8960*/  R2UR UR19, R18 ;  /* 0x00000000121372ca */ /* 0x000fe200000e0000 */
[----:B------:R-:W-:Y:S01]  /*8970*/  UMOV UR15, 0x10000000 ;  /* 0x10000000000f7882 */ /* 0x000fe20000000000 */
[----:B------:R-:W-:Y:S01]  /*8980*/  ISETP.GT.AND P1, PT, R6, 0x1, PT ;  /* 0x000000010600780c */ /* 0x000fe20003f24270 */
[----:B------:R-:W-:Y:S01]  /*8990*/  VIADD R22, R22, 0x40 ;  /* 0x0000004016167836 */ /* 0x000fe20000000000 */
[----:B------:R-:W-:Y:S01]  /*89a0*/  ISETP.NE.AND P0, PT, R8, 0xe, PT ;  /* 0x0000000e0800780c */ /* 0x000fe20003f05270 */
[----:B------:R-:W-:-:S03]  /*89b0*/  UIADD3 UR8, UR8, 0x200, UR5 ;  /* 0x0000020008087890 */ /* 0x000fc6000fffe005 */
[----:B------:R-:W-:Y:S01]  /*89c0*/  UMOV UR5, 0xf0000 ;  /* 0x000f000000057882 */ /* 0x000fe20000000000 */
[----:B------:R-:W-:Y:S02]  /*89d0*/  SEL R14, RZ, 0x1, P0 ;  /* 0x00000001ff0e7807 */ /* 0x000fe40000000000 */
[----:B------:R-:W-:Y:S02]  /*89e0*/  SEL R8, R8, RZ, P0 ;  /* 0x000000ff08087207 */ /* 0x000fe40000000000 */
[----:B------:R-:W-:Y:S01]  /*89f0*/  LOP3.LUT R7, R7, R14, RZ, 0x3c, !PT ;  /* 0x0000000e07077212 */ /* 0x000fe200078e3cff */
[----:B------:R0:W-:Y:S02]  /*8a00*/  UTMALDG.3D.MULTICAST [UR8], [UR6], UR5, desc[UR14] ;  /* 0x00000e08060073b4 */ /* 0x0001e40008011805 */
[----:B0-----:R-:W-:Y:S01]  /*8a10*/  UMOV UR8, UR16 ;  /* 0x0000001000087c82 */ /* 0x001fe20008000000 */
[----:B------:R-:W-:Y:S02]  /*8a20*/  UMOV UR11, UR19 ;  /* 0x00000013000b7c82 */ /* 0x000fe40008000000 */
[----:B------:R0:W-:Y:S02]  /*8a30*/  UTMALDG.3D [UR8], [UR24], desc[UR14] ;  /* 0x00000e08180075b4 */ /* 0x0001e40008011000 */
[----:B0-----:R-:W-:Y:S05]  /*8a40*/  @P1 BRA `(.L_x_182) ;  /* 0xfffffffc00441947 */ /* 0x001fea000383ffff */
.L_x_179:
[----:B------:R-:W-:Y:S05]  /*8a50*/  BSYNC B1 ;  /* 0x0000000000017941 */ /* 0x000fea0003800000 */
.L_x_178:
[----:B------:R-:W-:Y:S01]  /*8a60*/  LOP3.LUT P1, RZ, R16, 0xff, RZ, 0xc0, !PT ;  /* 0x000000ff10ff7812 */ /* 0x000fe2000782c0ff */
[C---:B------:R-:W-:Y:S01]  /*8a70*/  IMAD.IADD R13, R10.reuse, 0x1, R13 ;  /* 0x000000010a0d7824 */ /* 0x040fe200078e020d */
[----:B------:R-:W-:Y:S01]  /*8a80*/  ULDC.64 UR6, c[0x0][0x650] ;  /* 0x0001940000067ab9 */ /* 0x000fe20000000a00 */
[C---:B------:R-:W-:Y:S01]  /*8a90*/  ISETP.GE.U32.AND P2, PT, R10.reuse, 0xe, PT ;  /* 0x0000000e0a00780c */ /* 0x040fe20003f46070 */
[----:B------:R-:W-:Y:S01]  /*8aa0*/  BSSY B1, `(.L_x_183) ;  /* 0x000006a000017945 */ /* 0x000fe20003800000 */
[----:B------:R-:W-:Y:S01]  /*8ab0*/  IMAD.MOV.U32 R14, RZ, RZ, -0x1 ;  /* 0xffffffffff0e7424 */ /* 0x000fe200078e00ff */
[----:B------:R-:W-:Y:S01]  /*8ac0*/  ISETP.GT.U32.AND P0, PT, R13, 0xd, PT ;  /* 0x0000000d0d00780c */ /* 0x000fe20003f04070 */
[----:B------:R-:W-:Y:S01]  /*8ad0*/  IMAD.MOV.U32 R17, RZ, RZ, -0x1 ;  /* 0xffffffffff117424 */ /* 0x000fe200078e00ff */
[----:B------:R-:W-:Y:S02]  /*8ae0*/  SHF.R.U32.HI R6, RZ, 0x1, R13 ;  /* 0x00000001ff067819 */ /* 0x000fe4000001160d */
[----:B------:R-:W-:-:S02]  /*8af0*/  ISETP.LT.U32.AND P0, PT, R10, 0xe, P0 ;  /* 0x0000000e0a00780c */ /* 0x000fc40000701070 */
[----:B------:R-:W-:Y:S01]  /*8b00*/  PRMT R16, RZ, 0x7610, R16 ;  /* 0x00007610ff107816 */ /* 0x000fe20000000010 */
[----:B------:R-:W0:Y:S01]  /*8b10*/  @P1 S2R R11, SR_CgaCtaId ;  /* 0x00000000000b1919 */ /* 0x000e220000008800 */
[----:B------:R-:W-:Y:S01]  /*8b20*/  @P1 MOV R8, 0x400 ;  /* 0x0000040000081802 */ /* 0x000fe20000000f00 */
[----:B------:R-:W-:Y:S01]  /*8b30*/  IMAD.WIDE.U32 R6, R6, -0x6db6db6d, RZ ;  /* 0x9249249306067825 */ /* 0x000fe200078e00ff */
[----:B------:R-:W-:-:S04]  /*8b40*/  SEL R6, RZ, 0x1, !P0 ;  /* 0x00000001ff067807 */ /* 0x000fc80004000000 */
[----:B------:R-:W-:Y:S02]  /*8b50*/  LOP3.LUT R5, R5, R6, RZ, 0x3c, !PT ;  /* 0x0000000605057212 */ /* 0x000fe400078e3cff */
[----:B------:R-:W-:Y:S02]  /*8b60*/  PRMT R6, RZ, 0x7610, R6 ;  /* 0x00007610ff067816 */ /* 0x000fe40000000006 */
[----:B0-----:R-:W-:-:S04]  /*8b70*/  @P1 LEA R8, R11, R8, 0x18 ;  /* 0x000000080b081211 */ /* 0x001fc800078ec0ff */
[----:B------:R0:W-:Y:S01]  /*8b80*/  @P1 SYNCS.ARRIVE.TRANS64.A1T0 RZ, [R8+URZ+0xf8], RZ ;  /* 0x0000f8ff08ff19a7 */ /* 0x0001e2000810003f */
[----:B------:R-:W-:-:S04]  /*8b90*/  IADD3 R2, P1, R2, UR20, RZ ;  /* 0x0000001402027c10 */ /* 0x000fc8000ff3e0ff */
[----:B------:R-:W-:Y:S02]  /*8ba0*/  IADD3.X R3, R3, UR13, RZ, P1, !PT ;  /* 0x0000000d03037c10 */ /* 0x000fe40008ffe4ff */
[----:B------:R-:W-:Y:S02]  /*8bb0*/  ISETP.GE.U32.AND P0, PT, R2, UR6, PT ;  /* 0x0000000602007c0c */ /* 0x000fe4000bf06070 */
[----:B0-----:R-:W-:Y:S01]  /*8bc0*/  SHF.R.U32.HI R8, RZ, 0x2, R7 ;  /* 0x00000002ff087819 */ /* 0x001fe20000011607 */
[----:B------:R-:W-:Y:S01]  /*8bd0*/  IMAD.MOV.U32 R7, RZ, RZ, -0x1 ;  /* 0xffffffffff077424 */ /* 0x000fe200078e00ff */
[----:B------:R-:W-:Y:S02]  /*8be0*/  ISETP.GE.U32.AND.EX P0, PT, R3, UR7, PT, P0 ;  /* 0x0000000703007c0c */ /* 0x000fe4000bf06100 */
[----:B------:R-:W-:Y:S01]  /*8bf0*/  @P2 LOP3.LUT R5, R5, 0x1, R8, 0x78, !PT ;  /* 0x0000000105052812 */ /* 0x000fe200078e7808 */
[----:B------:R-:W-:-:S10]  /*8c00*/  IMAD R13, R8, -0xe, R13 ;  /* 0xfffffff2080d7824 */ /* 0x000fd400078e020d */
[----:B------:R-:W-:Y:S05]  /*8c10*/  @P0 BRA `(.L_x_184) ;  /* 0x0000000400480947 */ /* 0x000fea0003800000 */
[----:B------:R-:W0:Y:S01]  /*8c20*/  S2R R18, SR_CTAID.X ;  /* 0x0000000000127919 */ /* 0x000e220000002500 */
[----:B------:R-:W-:Y:S01]  /*8c30*/  ULDC.64 UR6, c[0x0][0x628] ;  /* 0x00018a0000067ab9 */ /* 0x000fe20000000a00 */
[----:B------:R-:W1:Y:S01]  /*8c40*/  LDC R19, c[0x0][0x144] ;  /* 0x00005100ff137b82 */ /* 0x000e620000000800 */
[----:B------:R-:W-:Y:S01]  /*8c50*/  ISETP.NE.U32.AND P0, PT, RZ, UR6, PT ;  /* 0x00000006ff007c0c */ /* 0x000fe2000bf05070 */
[----:B------:R-:W2:Y:S01]  /*8c60*/  S2R R14, SR_CTAID.Y ;  /* 0x00000000000e7919 */ /* 0x000ea20000002600 */
[----:B------:R-:W-:Y:S01]  /*8c70*/  ULDC UR8, c[0x0][0x630] ;  /* 0x00018c0000087ab9 */ /* 0x000fe20000000800 */
[----:B------:R-:W-:Y:S01]  /*8c80*/  ULDC UR9, c[0x0][0x150] ;  /* 0x0000540000097ab9 */ /* 0x000fe20000000800 */
[----:B------:R-:W-:Y:S01]  /*8c90*/  ISETP.NE.AND.EX P0, PT, RZ, UR7, PT, P0 ;  /* 0x00000007ff007c0c */ /* 0x000fe2000bf05300 */
[----:B------:R-:W-:Y:S02]  /*8ca0*/  IMAD.MOV.U32 R6, RZ, RZ, R2 ;  /* 0x000000ffff067224 */ /* 0x000fe400078e0002 */
[----:B------:R-:W-:Y:S01]  /*8cb0*/  IMAD.MOV.U32 R7, RZ, RZ, R3 ;  /* 0x000000ffff077224 */ /* 0x000fe200078e0003 */
[----:B0-----:R-:W-:-:S09]  /*8cc0*/  I2FP.F32.U32 R20, R18 ;  /* 0x0000001200147245 */ /* 0x001fd20000201000 */
[----:B------:R-:W-:Y:S05]  /*8cd0*/  @!P0 BRA `(.L_x_185) ;  /* 0x0000000000288947 */ /* 0x000fea0003800000 */
[----:B------:R-:W-:Y:S02]  /*8ce0*/  ULDC UR5, c[0x0][0x634] ;  /* 0x00018d0000057ab9 */ /* 0x000fe40000000800 */
[----:B------:R-:W-:-:S05]  /*8cf0*/  IADD3 R7, P0, R2, UR5, RZ ;  /* 0x0000000502077c10 */ /* 0x000fca000ff1e0ff */
[----:B------:R-:W-:-:S04]  /*8d00*/  IMAD.X R17, RZ, RZ, R3, P0 ;  /* 0x000000ffff117224 */ /* 0x000fc800000e0603 */
[----:B------:R-:W-:-:S04]  /*8d10*/  IMAD.WIDE.U32 R8, R17, UR6, RZ ;  /* 0x0000000611087c25 */ /* 0x000fc8000f8e00ff */
[----:B------:R-:W-:-:S04]  /*8d20*/  IMAD.WIDE.U32 R8, P0, R7, UR7, R8 ;  /* 0x0000000707087c25 */ /* 0x000fc8000f800008 */
[----:B------:R-:W-:-:S04]  /*8d30*/  IMAD.WIDE.U32 R6, R7, UR6, RZ ;  /* 0x0000000607067c25 */ /* 0x000fc8000f8e00ff */
[----:B------:R-:W-:Y:S01]  /*8d40*/  IMAD.MOV.U32 R6, RZ, RZ, R9 ;  /* 0x000000ffff067224 */ /* 0x000fe200078e0009 */
[----:B------:R-:W-:Y:S01]  /*8d50*/  IADD3 RZ, P1, R7, R8, RZ ;  /* 0x0000000807ff7210 */ /* 0x000fe20007f3e0ff */
[----:B------:R-:W-:-:S04]  /*8d60*/  IMAD.X R7, RZ, RZ, RZ, P0 ;  /* 0x000000ffff077224 */ /* 0x000fc800000e06ff */
[----:B------:R-:W-:-:S08]  /*8d70*/  IMAD.WIDE.U32.X R6, R17, UR7, R6, P1 ;  /* 0x0000000711067c25 */ /* 0x000fd000088e0406 */
.L_x_185:
[----:B------:R-:W-:Y:S01]  /*8d80*/  FMUL R20, R20, UR9 ;  /* 0x0000000914147c20 */ /* 0x000fe20008400000 */
[--C-:B------:R-:W-:Y:S01]  /*8d90*/  SHF.R.U64 R17, R6, UR8, R7.reuse ;  /* 0x0000000806117c19 */ /* 0x100fe20008001207 */
[----:B------:R-:W-:Y:S01]  /*8da0*/  ULDC.64 UR6, c[0x0][0x620] ;  /* 0x0001880000067ab9 */ /* 0x000fe20000000a00 */
[----:B------:R-:W-:Y:S01]  /*8db0*/  SHF.R.U32.HI R6, RZ, UR8, R7 ;  /* 0x00000008ff067c19 */ /* 0x000fe20008011607 */
[----:B------:R-:W-:Y:S01]  /*8dc0*/  ULDC.64 UR8, c[0x0][0x640] ;  /* 0x0001900000087ab9 */ /* 0x000fe20000000a00 */
[----:B------:R-:W-:Y:S01]  /*8dd0*/  IADD3 R7, P0, RZ, -R17, RZ ;  /* 0x80000011ff077210 */ /* 0x000fe20007f1e0ff */
[----:B------:R-:W0:Y:S01]  /*8de0*/  F2I.U32.TRUNC.NTZ R20, R20 ;  /* 0x0000001400147305 */ /* 0x000e22000020f000 */
[----:B------:R-:W3:Y:S01]  /*8df0*/  LDC R21, c[0x0][0x148] ;  /* 0x00005200ff157b82 */ /* 0x000ee20000000800 */
[----:B------:R-:W-:Y:S02]  /*8e00*/  ULDC UR5, c[0x0][0x618] ;  /* 0x0001860000057ab9 */ /* 0x000fe40000000800 */
[----:B------:R-:W-:Y:S01]  /*8e10*/  IMAD.X R6, RZ, RZ, ~R6, P0 ;  /* 0x000000ffff067224 */ /* 0x000fe200000e0e06 */
[----:B------:R-:W-:-:S03]  /*8e20*/  ISETP.NE.U32.AND P0, PT, RZ, UR8, PT ;  /* 0x00000008ff007c0c */ /* 0x000fc6000bf05070 */
[----:B------:R-:W-:Y:S01]  /*8e30*/  IMAD R6, R6, UR6, RZ ;  /* 0x0000000606067c24 */ /* 0x000fe2000f8e02ff */
[----:B------:R-:W-:-:S03]  /*8e40*/  ISETP.NE.AND.EX P0, PT, RZ, UR9, PT, P0 ;  /* 0x00000009ff007c0c */ /* 0x000fc6000bf05300 */
[C---:B------:R-:W-:Y:S02]  /*8e50*/  IMAD R9, R7.reuse, UR7, R6 ;  /* 0x0000000707097c24 */ /* 0x040fe4000f8e0206 */
[----:B------:R-:W-:Y:S01]  /*8e60*/  IMAD.WIDE.U32 R6, R7, UR6, R2 ;  /* 0x0000000607067c25 */ /* 0x000fe2000f8e0002 */
[----:B------:R-:W-:-:S03]  /*8e70*/  ULDC UR6, c[0x0][0x154] ;  /* 0x0000550000067ab9 */ /* 0x000fc60000000800 */
[----:B0-----:R-:W-:Y:S02]  /*8e80*/  IMAD.MOV R8, RZ, RZ, -R20 ;  /* 0x000000ffff087224 */ /* 0x001fe400078e0a14 */
[----:B------:R-:W-:Y:S02]  /*8e90*/  IMAD.IADD R7, R7, 0x1, R9 ;  /* 0x0000000107077824 */ /* 0x000fe400078e0209 */
[----:B-1----:R-:W-:Y:S01]  /*8ea0*/  IMAD R18, R19, R8, R18 ;  /* 0x0000000813127224 */ /* 0x002fe200078e0212 */
[----:B--2---:R-:W-:Y:S02]  /*8eb0*/  I2FP.F32.U32 R8, R14 ;  /* 0x0000000e00087245 */ /* 0x004fe40000201000 */
[--C-:B------:R-:W-:Y:S02]  /*8ec0*/  SHF.R.U64 R19, R6, UR5, R7.reuse ;  /* 0x0000000506137c19 */ /* 0x100fe40008001207 */
[----:B------:R-:W-:Y:S01]  /*8ed0*/  SHF.R.U32.HI R6, RZ, UR5, R7 ;  /* 0x00000005ff067c19 */ /* 0x000fe20008011607 */
[----:B------:R-:W-:Y:S01]  /*8ee0*/  FMUL R8, R8, UR6 ;  /* 0x0000000608087c20 */ /* 0x000fe20008400000 */
[----:B------:R-:W-:-:S02]  /*8ef0*/  ULDC UR5, c[0x0][0x608] ;  /* 0x0001820000057ab9 */ /* 0x000fc40000000800 */
[--C-:B------:R-:W-:Y:S01]  /*8f00*/  SHF.R.U64 R22, R19, UR5, R6.reuse ;  /* 0x0000000513167c19 */ /* 0x100fe20008001206 */
[----:B------:R0:W1:Y:S01]  /*8f10*/  F2I.U32.TRUNC.NTZ R24, R8 ;  /* 0x0000000800187305 */ /* 0x000062000020f000 */
[----:B------:R-:W-:Y:S01]  /*8f20*/  SHF.R.U32.HI R7, RZ, UR5, R6 ;  /* 0x00000005ff077c19 */ /* 0x000fe20008011606 */
[----:B------:R-:W-:-:S03]  /*8f30*/  ULDC UR5, c[0x0][0x658] ;  /* 0x0001960000057ab9 */ /* 0x000fc60000000800 */
[--C-:B------:R-:W-:Y:S02]  /*8f40*/  SHF.R.U64 R20, R22, UR5, R7.reuse ;  /* 0x0000000516147c19 */ /* 0x100fe40008001207 */
[----:B------:R-:W-:-:S03]  /*8f50*/  SHF.R.U32.HI R23, RZ, UR5, R7 ;  /* 0x00000005ff177c19 */ /* 0x000fc60008011607 */
[----:B------:R-:W-:Y:S02]  /*8f60*/  IMAD.MOV.U32 R6, RZ, RZ, R20 ;  /* 0x000000ffff067224 */ /* 0x000fe400078e0014 */
[----:B------:R-:W-:Y:S01]  /*8f70*/  IMAD.MOV.U32 R7, RZ, RZ, R23 ;  /* 0x000000ffff077224 */ /* 0x000fe200078e0017 */
[----:B0-----:R-:W-:Y:S06]  /*8f80*/  @!P0 BRA `(.L_x_186) ;  /* 0x0000000000288947 */ /* 0x001fec0003800000 */
        /* <DEDUP_REMOVED lines=10> */
.L_x_186:
[----:B------:R-:W-:Y:S01]  /*9030*/  ULDC UR5, c[0x0][0x648] ;  /* 0x0001920000057ab9 */ /* 0x000fe20000000800 */
[----:B------:R-:W-:Y:S01]  /*9040*/  LOP3.LUT R22, R22, UR17, RZ, 0xc0, !PT ;  /* 0x0000001116167c12 */ /* 0x000fe2000f8ec0ff */
[----:B-1----:R-:W-:Y:S01]  /*9050*/  IMAD.MOV R24, RZ, RZ, -R24 ;  /* 0x000000ffff187224 */ /* 0x002fe200078e0a18 */
[----:B------:R-:W-:Y:S01]  /*9060*/  SHF.R.U64 R7, R6, UR5, R7 ;  /* 0x0000000506077c19 */ /* 0x000fe20008001207 */
[----:B------:R-:W-:Y:S01]  /*9070*/  ULDC UR5, c[0x0][0x638] ;  /* 0x00018e0000057ab9 */ /* 0x000fe20000000800 */
[----:B------:R-:W-:Y:S01]  /*9080*/  LOP3.LUT R19, R19, UR4, RZ, 0xc0, !PT ;  /* 0x0000000413137c12 */ /* 0x000fe2000f8ec0ff */
[----:B---3--:R-:W-:Y:S01]  /*9090*/  @P3 IMAD R18, R21, R24, R14 ;  /* 0x0000001815123224 */ /* 0x008fe200078e020e */
[----:B------:R-:W-:Y:S01]  /*90a0*/  ULDC UR6, c[0x0][0x610] ;  /* 0x0001840000067ab9 */ /* 0x000fe20000000800 */
[----:B------:R-:W-:Y:S02]  /*90b0*/  IMAD.MOV R9, RZ, RZ, -R7 ;  /* 0x000000ffff097224 */ /* 0x000fe400078e0a07 */
[----:B------:R-:W-:-:S02]  /*90c0*/  IMAD R7, R7, UR18, R22 ;  /* 0x0000001207077c24 */ /* 0x000fc4000f8e0216 */
[----:B------:R-:W-:Y:S01]  /*90d0*/  IMAD R20, R9, UR5, R20 ;  /* 0x0000000509147c24 */ /* 0x000fe2000f8e0214 */
[----:B------:R-:W-:Y:S01]  /*90e0*/  ULDC UR5, c[0x0][0x600] ;  /* 0x0001800000057ab9 */ /* 0x000fe20000000800 */
[----:B------:R-:W-:Y:S02]  /*90f0*/  IMAD R18, R7, UR6, R18 ;  /* 0x0000000607127c24 */ /* 0x000fe4000f8e0212 */
[----:B------:R-:W-:Y:S02]  /*9100*/  IMAD R9, R20, UR5, R19 ;  /* 0x0000000514097c24 */ /* 0x000fe4000f8e0213 */
[----:B------:R-:W-:-:S03]  /*9110*/  IMAD.MOV.U32 R6, RZ, RZ, 0x1 ;  /* 0x00000001ff067424 */ /* 0x000fc600078e00ff */
[----:B------:R-:W-:Y:S02]  /*9120*/  SEL R7, R9, R18, !P3 ;  /* 0x0000001209077207 */ /* 0x000fe40005800000 */
[----:B------:R-:W-:-:S07]  /*9130*/  SEL R14, R18, R9, !P3 ;  /* 0x00000009120e7207 */ /* 0x000fce0005800000 */
.L_x_184:
[----:B------:R-:W-:Y:S05]  /*9140*/  BSYNC B1 ;  /* 0x0000000000017941 */ /* 0x000fea0003800000 */
.L_x_183:
[----:B------:R-:W-:-:S13]  /*9150*/  LOP3.LUT P0, RZ, R6, 0xff, RZ, 0xc0, !PT ;  /* 0x000000ff06ff7812 */ /* 0x000fda000780c0ff */
[----:B------:R-:W-:Y:S05]  /*9160*/  @P0 BRA `(.L_x_187) ;  /* 0xfffffff400440947 */ /* 0x000fea000383ffff */
[----:B------:R-:W-:Y:S05]  /*9170*/  BSYNC B0 ;  /* 0x0000000000007941 */ /* 0x000fea0003800000 */
.L_x_176:
[----:B------:R-:W-:-:S03]  /*9180*/  UMOV UR5, 0xffffffff ;  /* 0xffffffff00057882 */ /* 0x000fc60000000000 */
[----:B------:R-:W-:Y:S05]  /*9190*/  BRA.DIV UR5, `(.L_x_188) ;  /* 0x0000000a05847947 */ /* 0x000fea000b800000 */
[----:B------:R-:W-:-:S13]  /*91a0*/  ELECT P0, URZ, PT ;  /* 0x00000000003f782f */ /* 0x000fda0003800000 */
.L_x_212:
[----:B------:R-:W-:Y:S04]  /*91b0*/  BSSY B0, `(.L_x_189) ;  /* 0x0000085000007945 */ /* 0x000fe80003800000 */
[----:B------:R-:W-:Y:S05]  /*91c0*/  @!P0 BRA `(.L_x_190) ;  /* 0x00000008000c8947 */ /* 0x000fea0003800000 */
[----:B------:R-:W-:-:S04]  /*91d0*/  LOP3.LUT R4, R4, 0x2, RZ, 0xfc, !PT ;  /* 0x0000000204047812 */ /* 0x000fc800078efcff */
[----:B------:R-:W-:-:S13]  /*91e0*/  ISETP.NE.AND P0, PT, R4, 0x3, PT ;  /* 0x000000030400780c */ /* 0x000fda0003f05270 */
[----:B------:R-:W-:Y:S05]  /*91f0*/  @!P0 BRA `(.L_x_191) ;  /* 0x0000000000048947 */ /* 0x000fea0003800000 */
[----:B------:R-:W-:Y:S01]  /*9200*/  BPT.TRAP 0x1 ;  /* 0x000000040000795c */ /* 0x000fe20000300000 */
.L_x_191:
[----:B------:R-:W0:Y:S01]  /*9210*/  S2R R3, SR_CgaCtaId ;  /* 0x0000000000037919 */ /* 0x000e220000008800 */
[----:B------:R-:W-:-:S04]  /*9220*/  MOV R0, 0x400 ;  /* 0x0000040000007802 */ /* 0x000fc80000000f00 */
[----:B0-----:R-:W-:Y:S02]  /*9230*/  LEA R0, R3, R0, 0x18 ;  /* 0x0000000003007211 */ /* 0x001fe400078ec0ff */
[----:B------:R-:W-:-:S03]  /*9240*/  SHF.L.U32 R3, R5, 0x1f, RZ ;  /* 0x0000001f05037819 */ /* 0x000fc600000006ff */
[----:B------:R-:W-:-:S04]  /*9250*/  VIADD R0, R0, 0x70 ;  /* 0x0000007000007836 */ /* 0x000fc80000000000 */
[C---:B------:R-:W-:Y:S02]  /*9260*/  IMAD R6, R13.reuse, 0x8, R0 ;  /* 0x000000080d067824 */ /* 0x040fe400078e0200 */
[----:B------:R-:W-:Y:S02]  /*9270*/  VIADD R13, R13, 0x1 ;  /* 0x000000010d0d7836 */ /* 0x000fe40000000000 */
[----:B------:R-:W0:Y:S03]  /*9280*/  SYNCS.PHASECHK.TRANS64.TRYWAIT P0, [R6+URZ], R3 ;  /* 0x00000003060075a7 */ /* 0x000e26000800017f */
[----:B------:R-:W-:-:S04]  /*9290*/  ISETP.NE.AND P1, PT, R13, 0xe, PT ;  /* 0x0000000e0d00780c */ /* 0x000fc80003f25270 */
[----:B------:R-:W-:Y:S02]  /*92a0*/  SEL R2, RZ, 0x1, P1 ;  /* 0x00000001ff027807 */ /* 0x000fe40000800000 */
[----:B------:R-:W-:Y:S02]  /*92b0*/  SEL R13, R13, RZ, P1 ;  /* 0x000000ff0d0d7207 */ /* 0x000fe40000800000 */
[----:B------:R-:W-:-:S03]  /*92c0*/  LOP3.LUT R8, R5, R2, RZ, 0x3c, !PT ;  /* 0x0000000205087212 */ /* 0x000fc600078e3cff */
[----:B------:R-:W-:Y:S01]  /*92d0*/  IMAD R7, R13, 0x8, R0 ;  /* 0x000000080d077824 */ /* 0x000fe200078e0200 */
[----:B------:R-:W-:Y:S01]  /*92e0*/  SHF.L.U32 R4, R8, 0x1f, RZ ;  /* 0x0000001f08047819 */ /* 0x000fe200000006ff */
[----:B0-----:R-:W-:Y:S06]  /*92f0*/  @!P0 BRA `(.L_x_192) ;  /* 0x00000008004c8947 */ /* 0x001fec0003800000 */
.L_x_213:
[----:B------:R-:W1:Y:S01]  /*9300*/  SYNCS.PHASECHK.TRANS64.TRYWAIT P0, [R7+URZ], R4 ;  /* 0x00000004070075a7 */ /* 0x000e62000800017f */
[----:B------:R-:W-:-:S05]  /*9310*/  VIADD R2, R13, 0x1 ;  /* 0x000000010d027836 */ /* 0x000fca0000000000 */
[----:B------:R-:W-:-:S04]  /*9320*/  ISETP.NE.AND P1, PT, R2, 0xe, PT ;  /* 0x0000000e0200780c */ /* 0x000fc80003f25270 */
[----:B0-----:R-:W-:Y:S02]  /*9330*/  SEL R3, RZ, 0x1, P1 ;  /* 0x00000001ff037807 */ /* 0x001fe40000800000 */
[----:B------:R-:W-:Y:S02]  /*9340*/  SEL R9, R2, RZ, P1 ;  /* 0x000000ff02097207 */ /* 0x000fe40000800000 */
[----:B------:R-:W-:-:S03]  /*9350*/  LOP3.LUT R8, R8, R3, RZ, 0x3c, !PT ;  /* 0x0000000308087212 */ /* 0x000fc600078e3cff */
[----:B------:R-:W-:Y:S01]  /*9360*/  IMAD R6, R9, 0x8, R0 ;  /* 0x0000000809067824 */ /* 0x000fe200078e0200 */
[----:B------:R-:W-:Y:S01]  /*9370*/  SHF.L.U32 R5, R8, 0x1f, RZ ;  /* 0x0000001f08057819 */ /* 0x000fe200000006ff */
[----:B-1----:R-:W-:Y:S06]  /*9380*/  @!P0 BRA `(.L_x_193) ;  /* 0x00000008003c8947 */ /* 0x002fec0003800000 */
.L_x_214:
[----:B------:R-:W1:Y:S01]  /*9390*/  SYNCS.PHASECHK.TRANS64.TRYWAIT P0, [R6+URZ], R5 ;  /* 0x00000005060075a7 */ /* 0x000e62000800017f */
[----:B------:R-:W-:-:S05]  /*93a0*/  VIADD R2, R9, 0x1 ;  /* 0x0000000109027836 */ /* 0x000fca0000000000 */
[----:B------:R-:W-:-:S04]  /*93b0*/  ISETP.NE.AND P1, PT, R2, 0xe, PT ;  /* 0x0000000e0200780c */ /* 0x000fc80003f25270 */
[----:B------:R-:W-:Y:S02]  /*93c0*/  SEL R3, RZ, 0x1, P1 ;  /* 0x00000001ff037807 */ /* 0x000fe40000800000 */
[----:B0-----:R-:W-:Y:S02]  /*93d0*/  SEL R7, R2, RZ, P1 ;  /* 0x000000ff02077207 */ /* 0x001fe40000800000 */
[----:B------:R-:W-:-:S03]  /*93e0*/  LOP3.LUT R8, R8, R3, RZ, 0x3c, !PT ;  /* 0x0000000308087212 */ /* 0x000fc600078e3cff */
[----:B------:R-:W-:Y:S01]  /*93f0*/  IMAD R9, R7, 0x8, R0 ;  /* 0x0000000807097824 */ /* 0x000fe200078e0200 */
[----:B------:R-:W-:Y:S01]  /*9400*/  SHF.L.U32 R4, R8, 0x1f, RZ ;  /* 0x0000001f08047819 */ /* 0x000fe200000006ff */
[----:B-1----:R-:W-:Y:S06]  /*9410*/  @!P0 BRA `(.L_x_194) ;  /* 0x00000008002c8947 */ /* 0x002fec0003800000 */
.L_x_215:
[----:B------:R-:W1:Y:S01]  /*9420*/  SYNCS.PHASECHK.TRANS64.TRYWAIT P0, [R9+URZ], R4 ;  /* 0x00000004090075a7 */ /* 0x000e62000800017f */
[----:B------:R-:W-:-:S05]  /*9430*/  VIADD R2, R7, 0x1 ;  /* 0x0000000107027836 */ /* 0x000fca0000000000 */
[----:B------:R-:W-:-:S04]  /*9440*/  ISETP.NE.AND P1, PT, R2, 0xe, PT ;  /* 0x0000000e0200780c */ /* 0x000fc80003f25270 */
[----:B------:R-:W-:Y:S02]  /*9450*/  SEL R3, RZ, 0x1, P1 ;  /* 0x00000001ff037807 */ /* 0x000fe40000800000 */
[----:B------:R-:W-:Y:S02]  /*9460*/  SEL R7, R2, RZ, P1 ;  /* 0x000000ff02077207 */ /* 0x000fe40000800000 */
[----:B------:R-:W-:-:S03]  /*9470*/  LOP3.LUT R8, R8, R3, RZ, 0x3c, !PT ;  /* 0x0000000308087212 */ /* 0x000fc600078e3cff */
[----:B0-----:R-:W-:Y:S01]  /*9480*/  IMAD R6, R7, 0x8, R0 ;  /* 0x0000000807067824 */ /* 0x001fe200078e0200 */
[----:B------:R-:W-:Y:S01]  /*9490*/  SHF.L.U32 R5, R8, 0x1f, RZ ;  /* 0x0000001f08057819 */ /* 0x000fe200000006ff */
[----:B-1----:R-:W-:Y:S06]  /*94a0*/  @!P0 BRA `(.L_x_195) ;  /* 0x00000008001c8947 */ /* 0x002fec0003800000 */
.L_x_216:
        /* <DEDUP_REMOVED lines=9> */
.L_x_217:
        /* <DEDUP_REMOVED lines=9> */
.L_x_218:
        /* <DEDUP_REMOVED lines=9> */
.L_x_219:
        /* <DEDUP_REMOVED lines=9> */
.L_x_220:
        /* <DEDUP_REMOVED lines=9> */
.L_x_221:
        /* <DEDUP_REMOVED lines=9> */
.L_x_222:
        /* <DEDUP_REMOVED lines=9> */
.L_x_223:
        /* <DEDUP_REMOVED lines=9> */
.L_x_224:
[----:B------:R-:W1:Y:S01]  /*9930*/  SYNCS.PHASECHK.TRANS64.TRYWAIT P0, [R6+URZ], R5 ;  /* 0x00000005060075a7 */ /* 0x000e62000800017f */
[----:B------:R-:W-:-:S05]  /*9940*/  VIADD R2, R7, 0x1 ;  /* 0x0000000107027836 */ /* 0x000fca0000000000 */
[----:B------:R-:W-:-:S04]  /*9950*/  ISETP.NE.AND P1, PT, R2, 0xe, PT ;  /* 0x0000000e0200780c */ /* 0x000fc80003f25270 */
[----:B0-----:R-:W-:Y:S02]  /*9960*/  SEL R4, RZ, 0x1, P1 ;  /* 0x00000001ff047807 */ /* 0x001fe40000800000 */
[----:B------:R-:W-:Y:S02]  /*9970*/  SEL R3, R2, RZ, P1 ;  /* 0x000000ff02037207 */ /* 0x000fe40000800000 */
[----:B------:R-:W-:Y:S01]  /*9980*/  LOP3.LUT R4, R11, R4, RZ, 0x3c, !PT ;  /* 0x000000040b047212 */ /* 0x000fe200078e3cff */
[----:B-1----:R-:W-:Y:S06]  /*9990*/  @!P0 BRA `(.L_x_204) ;  /* 0x0000000400948947 */ /* 0x002fec0003800000 */
.L_x_225:
[----:B------:R-:W-:Y:S01]  /*99a0*/  IMAD R3, R3, 0x8, R0 ;  /* 0x0000000803037824 */ /* 0x000fe200078e0200 */
[----:B------:R-:W-:-:S07]  /*99b0*/  SHF.L.U32 R0, R4, 0x1f, RZ ;  /* 0x0000001f04007819 */ /* 0x000fce00000006ff */
.L_x_205:
[----:B-1----:R1:W2:Y:S02]  /*99c0*/  SYNCS.PHASECHK.TRANS64.TRYWAIT P0, [R3+URZ], R0 ;  /* 0x00000000030075a7 */ /* 0x0022a4000800017f */
[----:B--2---:R-:W-:Y:S05]  /*99d0*/  @!P0 NANOSLEEP.SYNCS 0x989680 ;  /* 0x009896800000895d */ /* 0x004fea0003900000 */
[----:B------:R-:W2:Y:S02]  /*99e0*/  @!P0 SYNCS.PHASECHK.TRANS64 P0, [R3+URZ], R0 ;  /* 0x00000000030085a7 */ /* 0x000ea4000800007f */
[----:B--2---:R-:W-:Y:S05]  /*99f0*/  @!P0 BRA `(.L_x_205) ;  /* 0xfffffffc00f08947 */ /* 0x004fea000383ffff */
.L_x_190:
[----:B------:R-:W-:Y:S05]  /*9a00*/  BSYNC B0 ;  /* 0x0000000000007941 */ /* 0x000fea0003800000 */
.L_x_189:
[----:B------:R-:W-:Y:S05]  /*9a10*/  EXIT ;  /* 0x000000000000794d */ /* 0x000fea0003800000 */
.L_x_22:
[----:B-1----:R-:W-:-:S04]  /*9a20*/  IMAD.U32 R12, RZ, RZ, UR6 ;  /* 0x00000006ff0c7e24 */ /* 0x002fc8000f8e00ff */
[----:B------:R1:W4:Y:S03]  /*9a30*/  SYNCS.PHASECHK.TRANS64.TRYWAIT P1, [R12+URZ], R11 ;  /* 0x0000000b0c0075a7 */ /* 0x000326000802017f */
[----:B----4-:R-:W-:Y:S05]  /*9a40*/  @!P1 NANOSLEEP.SYNCS 0x989680 ;  /* 0x009896800000995d */ /* 0x010fea0003900000 */
[----:B------:R-:W4:Y:S02]  /*9a50*/  @!P1 SYNCS.PHASECHK.TRANS64 P1, [R12+URZ], R11 ;  /* 0x0000000b0c0095a7 */ /* 0x000f24000802007f */
[----:B----4-:R-:W-:Y:S05]  /*9a60*/  @!P1 BRA `(.L_x_22) ;  /* 0xfffffffc00ec9947 */ /* 0x010fea000383ffff */
[----:B------:R-:W-:Y:S05]  /*9a70*/  BRA `(.L_x_21) ;  /* 0xffffff7c00987947 */ /* 0x000fea000383ffff */
.L_x_28:
[----:B-1----:R-:W-:-:S04]  /*9a80*/  IMAD.U32 R142, RZ, RZ, UR12 ;  /* 0x0000000cff8e7e24 */ /* 0x002fc8000f8e00ff */
[----:B------:R1:W4:Y:S03]  /*9a90*/  SYNCS.PHASECHK.TRANS64.TRYWAIT P1, [R142+URZ], R13 ;  /* 0x0000000d8e0075a7 */ /* 0x000326000802017f */
[----:B----4-:R-:W-:Y:S05]  /*9aa0*/  @!P1 NANOSLEEP.SYNCS 0x989680 ;  /* 0x009896800000995d */ /* 0x010fea0003900000 */
[----:B------:R-:W4:Y:S02]  /*9ab0*/  @!P1 SYNCS.PHASECHK.TRANS64 P1, [R142+URZ], R13 ;  /* 0x0000000d8e0095a7 */ /* 0x000f24000802007f */
[----:B----4-:R-:W-:Y:S05]  /*9ac0*/  @!P1 BRA `(.L_x_28) ;  /* 0xfffffffc00ec9947 */ /* 0x010fea000383ffff */
[----:B------:R-:W-:Y:S05]  /*9ad0*/  BRA `(.L_x_27) ;  /* 0xffffff8400d87947 */ /* 0x000fea000383ffff */
.L_x_177:
[----:B------:R-:W-:Y:S01]  /*9ae0*/  BSSY B1, `(.L_x_206) ;  /* 0x0000006000017945 */ /* 0x000fe20003800000 */
[----:B------:R-:W-:-:S07]  /*9af0*/  IMAD.MOV.U32 R6, RZ, RZ, -0x1 ;  /* 0xffffffffff067424 */ /* 0x000fce00078e00ff */
[----:B------:R-:W-:Y:S05]  /*9b00*/  WARPSYNC.COLLECTIVE R6, `(.L_x_207) ;  /* 0x00000000060c7348 */ /* 0x000fea0003c00000 */
[----:B------:R-:W-:Y:S02]  /*9b10*/  ELECT P0, UR62, PT ;  /* 0x00000000003e782f */ /* 0x000fe40003800000 */
[----:B------:R-:W-:Y:S01]  /*9b20*/  MOV R6, UR62 ;  /* 0x0000003e00067c02 */ /* 0x000fe20008000f00 */
[----:B------:R-:W-:Y:S10]  /*9b30*/  ENDCOLLECTIVE ;  /* 0x000000000000791b */ /* 0x000ff40003800000 */
.L_x_207:
[----:B------:R-:W-:Y:S05]  /*9b40*/  BSYNC B1 ;  /* 0x0000000000017941 */ /* 0x000fea0003800000 */
.L_x_206:
[----:B------:R-:W-:Y:S05]  /*9b50*/  BRA `(.L_x_208) ;  /* 0xffffffe800d47947 */ /* 0x000fea000383ffff */
.L_x_180:
[----:B-1----:R1:W2:Y:S02]  /*9b60*/  SYNCS.PHASECHK.TRANS64.TRYWAIT P0, [R20+URZ+0x70], R9 ;  /* 0x00007009140075a7 */ /* 0x0022a4000800017f */
[----:B--2---:R-:W-:Y:S05]  /*9b70*/  @!P0 NANOSLEEP.SYNCS 0x989680 ;  /* 0x009896800000895d */ /* 0x004fea0003900000 */
[----:B------:R-:W2:Y:S02]  /*9b80*/  @!P0 SYNCS.PHASECHK.TRANS64 P0, [R20+URZ+0x70], R9 ;  /* 0x00007009140085a7 */ /* 0x000ea4000800007f */
[----:B--2---:R-:W-:Y:S05]  /*9b90*/  @!P0 BRA `(.L_x_180) ;  /* 0xfffffffc00f08947 */ /* 0x004fea000383ffff */
[----:B------:R-:W-:Y:S05]  /*9ba0*/  BRA `(.L_x_209) ;  /* 0xffffffec00147947 */ /* 0x000fea000383ffff */
.L_x_188:
[----:B------:R-:W-:Y:S01]  /*9bb0*/  BSSY B0, `(.L_x_210) ;  /* 0x0000006000007945 */ /* 0x000fe20003800000 */
[----:B------:R-:W-:-:S07]  /*9bc0*/  IMAD.MOV.U32 R6, RZ, RZ, -0x1 ;  /* 0xffffffffff067424 */ /* 0x000fce00078e00ff */
[----:B------:R-:W-:Y:S05]  /*9bd0*/  WARPSYNC.COLLECTIVE R6, `(.L_x_211) ;  /* 0x00000000060c7348 */ /* 0x000fea0003c00000 */
[----:B------:R-:W-:Y:S02]  /*9be0*/  ELECT P0, UR62, PT ;  /* 0x00000000003e782f */ /* 0x000fe40003800000 */
[----:B------:R-:W-:Y:S01]  /*9bf0*/  MOV R6, UR62 ;  /* 0x0000003e00067c02 */ /* 0x000fe20008000f00 */
[----:B------:R-:W-:Y:S10]  /*9c00*/  ENDCOLLECTIVE ;  /* 0x000000000000791b */ /* 0x000ff40003800000 */
.L_x_211:
[----:B------:R-:W-:Y:S05]  /*9c10*/  BSYNC B0 ;  /* 0x0000000000007941 */ /* 0x000fea0003800000 */
.L_x_210:
[----:B------:R-:W-:Y:S05]  /*9c20*/  BRA `(.L_x_212) ;  /* 0xfffffff400607947 */ /* 0x000fea000383ffff */
.L_x_192:
[----:B0-----:R0:W1:Y:S02]  /*9c30*/  SYNCS.PHASECHK.TRANS64.TRYWAIT P0, [R6+URZ], R3 ;  /* 0x00000003060075a7 */ /* 0x001064000800017f */
[----:B-1----:R-:W-:Y:S05]  /*9c40*/  @!P0 NANOSLEEP.SYNCS 0x989680 ;  /* 0x009896800000895d */ /* 0x002fea0003900000 */
[----:B------:R-:W1:Y:S02]  /*9c50*/  @!P0 SYNCS.PHASECHK.TRANS64 P0, [R6+URZ], R3 ;  /* 0x00000003060085a7 */ /* 0x000e64000800007f */
[----:B-1----:R-:W-:Y:S05]  /*9c60*/  @!P0 BRA `(.L_x_192) ;  /* 0xfffffffc00f08947 */ /* 0x002fea000383ffff */
[----:B------:R-:W-:Y:S05]  /*9c70*/  BRA `(.L_x_213) ;  /* 0xfffffff400a07947 */ /* 0x000fea000383ffff */
.L_x_193:
[----:B0-----:R0:W1:Y:S02]  /*9c80*/  SYNCS.PHASECHK.TRANS64.TRYWAIT P0, [R7+URZ], R4 ;  /* 0x00000004070075a7 */ /* 0x001064000800017f */
[----:B-1----:R-:W-:Y:S05]  /*9c90*/  @!P0 NANOSLEEP.SYNCS 0x989680 ;  /* 0x009896800000895d */ /* 0x002fea0003900000 */
[----:B------:R-:W1:Y:S02]  /*9ca0*/  @!P0 SYNCS.PHASECHK.TRANS64 P0, [R7+URZ], R4 ;  /* 0x00000004070085a7 */ /* 0x000e64000800007f */
[----:B-1----:R-:W-:Y:S05]  /*9cb0*/  @!P0 BRA `(.L_x_193) ;  /* 0xfffffffc00f08947 */ /* 0x002fea000383ffff */
[----:B------:R-:W-:Y:S05]  /*9cc0*/  BRA `(.L_x_214) ;  /* 0xfffffff400b07947 */ /* 0x000fea000383ffff */
.L_x_194:
[----:B0-----:R0:W1:Y:S02]  /*9cd0*/  SYNCS.PHASECHK.TRANS64.TRYWAIT P0, [R6+URZ], R5 ;  /* 0x00000005060075a7 */ /* 0x001064000800017f */
[----:B-1----:R-:W-:Y:S05]  /*9ce0*/  @!P0 NANOSLEEP.SYNCS 0x989680 ;  /* 0x009896800000895d */ /* 0x002fea0003900000 */
[----:B------:R-:W1:Y:S02]  /*9cf0*/  @!P0 SYNCS.PHASECHK.TRANS64 P0, [R6+URZ], R5 ;  /* 0x00000005060085a7 */ /* 0x000e64000800007f */
[----:B-1----:R-:W-:Y:S05]  /*9d00*/  @!P0 BRA `(.L_x_194) ;  /* 0xfffffffc00f08947 */ /* 0x002fea000383ffff */
[----:B------:R-:W-:Y:S05]  /*9d10*/  BRA `(.L_x_215) ;  /* 0xfffffff400c07947 */ /* 0x000fea000383ffff */
.L_x_195:
[----:B0-----:R0:W1:Y:S02]  /*9d20*/  SYNCS.PHASECHK.TRANS64.TRYWAIT P0, [R9+URZ], R4 ;  /* 0x00000004090075a7 */ /* 0x001064000800017f */
[----:B-1----:R-:W-:Y:S05]  /*9d30*/  @!P0 NANOSLEEP.SYNCS 0x989680 ;  /* 0x009896800000895d */ /* 0x002fea0003900000 */
[----:B------:R-:W1:Y:S02]  /*9d40*/  @!P0 SYNCS.PHASECHK.TRANS64 P0, [R9+URZ], R4 ;  /* 0x00000004090085a7 */ /* 0x000e64000800007f */
[----:B-1----:R-:W-:Y:S05]  /*9d50*/  @!P0 BRA `(.L_x_195) ;  /* 0xfffffffc00f08947 */ /* 0x002fea000383ffff */
[----:B------:R-:W-:Y:S05]  /*9d60*/  BRA `(.L_x_216) ;  /* 0xfffffff400d07947 */ /* 0x000fea000383ffff */
.L_x_196:
[----:B0-----:R0:W1:Y:S02]  /*9d70*/  SYNCS.PHASECHK.TRANS64.TRYWAIT P0, [R6+URZ], R5 ;  /* 0x00000005060075a7 */ /* 0x001064000800017f */
[----:B-1----:R-:W-:Y:S05]  /*9d80*/  @!P0 NANOSLEEP.SYNCS 0x989680 ;  /* 0x009896800000895d */ /* 0x002fea0003900000 */
[----:B------:R-:W1:Y:S02]  /*9d90*/  @!P0 SYNCS.PHASECHK.TRANS64 P0, [R6+URZ], R5 ;  /* 0x00000005060085a7 */ /* 0x000e64000800007f */
[----:B-1----:R-:W-:Y:S05]  /*9da0*/  @!P0 BRA `(.L_x_196) ;  /* 0xfffffffc00f08947 */ /* 0x002fea000383ffff */
[----:B------:R-:W-:Y:S05]  /*9db0*/  BRA `(.L_x_217) ;  /* 0xfffffff400e07947 */ /* 0x000fea000383ffff */
.L_x_197:
[----:B0-----:R0:W1:Y:S02]  /*9dc0*/  SYNCS.PHASECHK.TRANS64.TRYWAIT P0, [R9+URZ], R4 ;  /* 0x00000004090075a7 */ /* 0x001064000800017f */
[----:B-1----:R-:W-:Y:S05]  /*9dd0*/  @!P0 NANOSLEEP.SYNCS 0x989680 ;  /* 0x009896800000895d */ /* 0x002fea0003900000 */
[----:B------:R-:W1:Y:S02]  /*9de0*/  @!P0 SYNCS.PHASECHK.TRANS64 P0, [R9+URZ], R4 ;  /* 0x00000004090085a7 */ /* 0x000e64000800007f */
[----:B-1----:R-:W-:Y:S05]  /*9df0*/  @!P0 BRA `(.L_x_197) ;  /* 0xfffffffc00f08947 */ /* 0x002fea000383ffff */
[----:B------:R-:W-:Y:S05]  /*9e00*/  BRA `(.L_x_218) ;  /* 0xfffffff400f07947 */ /* 0x000fea000383ffff */
.L_x_198:
[----:B0-----:R0:W1:Y:S02]  /*9e10*/  SYNCS.PHASECHK.TRANS64.TRYWAIT P0, [R6+URZ], R5 ;  /* 0x00000005060075a7 */ /* 0x001064000800017f */
[----:B-1----:R-:W-:Y:S05]  /*9e20*/  @!P0 NANOSLEEP.SYNCS 0x989680 ;  /* 0x009896800000895d */ /* 0x002fea0003900000 */
[----:B------:R-:W1:Y:S02]  /*9e30*/  @!P0 SYNCS.PHASECHK.TRANS64 P0, [R6+URZ], R5 ;  /* 0x00000005060085a7 */ /* 0x000e64000800007f */
[----:B-1----:R-:W-:Y:S05]  /*9e40*/  @!P0 BRA `(.L_x_198) ;  /* 0xfffffffc00f08947 */ /* 0x002fea000383ffff */
[----:B------:R-:W-:Y:S05]  /*9e50*/  BRA `(.L_x_219) ;  /* 0xfffffff800007947 */ /* 0x000fea000383ffff */
.L_x_199:
[----:B0-----:R0:W1:Y:S02]  /*9e60*/  SYNCS.PHASECHK.TRANS64.TRYWAIT P0, [R9+URZ], R4 ;  /* 0x00000004090075a7 */ /* 0x001064000800017f */
[----:B-1----:R-:W-:Y:S05]  /*9e70*/  @!P0 NANOSLEEP.SYNCS 0x989680 ;  /* 0x009896800000895d */ /* 0x002fea0003900000 */
[----:B------:R-:W1:Y:S02]  /*9e80*/  @!P0 SYNCS.PHASECHK.TRANS64 P0, [R9+URZ], R4 ;  /* 0x00000004090085a7 */ /* 0x000e64000800007f */
[----:B-1----:R-:W-:Y:S05]  /*9e90*/  @!P0 BRA `(.L_x_199) ;  /* 0xfffffffc00f08947 */ /* 0x002fea000383ffff */
[----:B------:R-:W-:Y:S05]  /*9ea0*/  BRA `(.L_x_220) ;  /* 0xfffffff800107947 */ /* 0x000fea000383ffff */
.L_x_200:
[----:B0-----:R0:W1:Y:S02]  /*9eb0*/  SYNCS.PHASECHK.TRANS64.TRYWAIT P0, [R6+URZ], R5 ;  /* 0x00000005060075a7 */ /* 0x001064000800017f */
[----:B-1----:R-:W-:Y:S05]  /*9ec0*/  @!P0 NANOSLEEP.SYNCS 0x989680 ;  /* 0x009896800000895d */ /* 0x002fea0003900000 */
[----:B------:R-:W1:Y:S02]  /*9ed0*/  @!P0 SYNCS.PHASECHK.TRANS64 P0, [R6+URZ], R5 ;  /* 0x00000005060085a7 */ /* 0x000e64000800007f */
[----:B-1----:R-:W-:Y:S05]  /*9ee0*/  @!P0 BRA `(.L_x_200) ;  /* 0xfffffffc00f08947 */ /* 0x002fea000383ffff */
[----:B------:R-:W-:Y:S05]  /*9ef0*/  BRA `(.L_x_221) ;  /* 0xfffffff800207947 */ /* 0x000fea000383ffff */
.L_x_201:
[----:B0-----:R0:W1:Y:S02]  /*9f00*/  SYNCS.PHASECHK.TRANS64.TRYWAIT P0, [R9+URZ], R4 ;  /* 0x00000004090075a7 */ /* 0x001064000800017f */
[----:B-1----:R-:W-:Y:S05]  /*9f10*/  @!P0 NANOSLEEP.SYNCS 0x989680 ;  /* 0x009896800000895d */ /* 0x002fea0003900000 */
[----:B------:R-:W1:Y:S02]  /*9f20*/  @!P0 SYNCS.PHASECHK.TRANS64 P0, [R9+URZ], R4 ;  /* 0x00000004090085a7 */ /* 0x000e64000800007f */
[----:B-1----:R-:W-:Y:S05]  /*9f30*/  @!P0 BRA `(.L_x_201) ;  /* 0xfffffffc00f08947 */ /* 0x002fea000383ffff */
[----:B------:R-:W-:Y:S05]  /*9f40*/  BRA `(.L_x_222) ;  /* 0xfffffff800307947 */ /* 0x000fea000383ffff */
.L_x_202:
[----:B0-----:R0:W1:Y:S02]  /*9f50*/  SYNCS.PHASECHK.TRANS64.TRYWAIT P0, [R6+URZ], R5 ;  /* 0x00000005060075a7 */ /* 0x001064000800017f */
[----:B-1----:R-:W-:Y:S05]  /*9f60*/  @!P0 NANOSLEEP.SYNCS 0x989680 ;  /* 0x009896800000895d */ /* 0x002fea0003900000 */
[----:B------:R-:W1:Y:S02]  /*9f70*/  @!P0 SYNCS.PHASECHK.TRANS64 P0, [R6+URZ], R5 ;  /* 0x00000005060085a7 */ /* 0x000e64000800007f */
[----:B-1----:R-:W-:Y:S05]  /*9f80*/  @!P0 BRA `(.L_x_202) ;  /* 0xfffffffc00f08947 */ /* 0x002fea000383ffff */
[----:B------:R-:W-:Y:S05]  /*9f90*/  BRA `(.L_x_223) ;  /* 0xfffffff800407947 */ /* 0x000fea000383ffff */
.L_x_203:
[----:B0-----:R0:W1:Y:S02]  /*9fa0*/  SYNCS.PHASECHK.TRANS64.TRYWAIT P0, [R9+URZ], R4 ;  /* 0x00000004090075a7 */ /* 0x001064000800017f */
[----:B-1----:R-:W-:Y:S05]  /*9fb0*/  @!P0 NANOSLEEP.SYNCS 0x989680 ;  /* 0x009896800000895d */ /* 0x002fea0003900000 */
[----:B------:R-:W1:Y:S02]  /*9fc0*/  @!P0 SYNCS.PHASECHK.TRANS64 P0, [R9+URZ], R4 ;  /* 0x00000004090085a7 */ /* 0x000e64000800007f */
[----:B-1----:R-:W-:Y:S05]  /*9fd0*/  @!P0 BRA `(.L_x_203) ;  /* 0xfffffffc00f08947 */ /* 0x002fea000383ffff */
[----:B------:R-:W-:Y:S05]  /*9fe0*/  BRA `(.L_x_224) ;  /* 0xfffffff800507947 */ /* 0x000fea000383ffff */
.L_x_204:
[----:B0-----:R0:W1:Y:S02]  /*9ff0*/  SYNCS.PHASECHK.TRANS64.TRYWAIT P0, [R6+URZ], R5 ;  /* 0x00000005060075a7 */ /* 0x001064000800017f */
[----:B-1----:R-:W-:Y:S05]  /*a000*/  @!P0 NANOSLEEP.SYNCS 0x989680 ;  /* 0x009896800000895d */ /* 0x002fea0003900000 */
[----:B------:R-:W1:Y:S02]  /*a010*/  @!P0 SYNCS.PHASECHK.TRANS64 P0, [R6+URZ], R5 ;  /* 0x00000005060085a7 */ /* 0x000e64000800007f */
[----:B-1----:R-:W-:Y:S05]  /*a020*/  @!P0 BRA `(.L_x_204) ;  /* 0xfffffffc00f08947 */ /* 0x002fea000383ffff */
[----:B------:R-:W-:Y:S05]  /*a030*/  BRA `(.L_x_225) ;  /* 0xfffffff800587947 */ /* 0x000fea000383ffff */
.L_x_226:
[----:B------:R-:W-:-:S00]  /*a040*/  BRA `(.L_x_226) ;  /* 0xfffffffc00fc7947 */ /* 0x000fc0000383ffff */
[----:B------:R-:W-:-:S00]  /*a050*/  NOP ;  /* 0x0000000000007918 */ /* 0x000fc00000000000 */
        /* <DEDUP_REMOVED lines=10> */
.L_x_227:


//--------------------- .nv.shared._ZN7cutlass13device_kernelINS_4gemm6kernel13GemmUniversalIN4cute5tupleIJiiiiEEENS1_10collective13CollectiveMmaINS1_37MainloopSm90TmaGmmaWarpSpecializedFP8ILi14ENS5_IJNS4_1CILi1EEENSA_ILi4EEESB_EEENS1_35KernelTmaWarpSpecializedCooperativeEEENS5_IJNSA_ILi128EEESG_NSA_ILi64EEEEEENS_12float_e5m2_tENS5_IJlSB_lEEESJ_SK_NS4_8TiledMMAINS4_8MMA_AtomIJNS4_4SM904GMMA31MMA_64x128x32_F32E5M2E5M2_SS_TNILNSO_7ScaleInE1ELSQ_1EEEEEENS4_6LayoutINS5_IJNSA_ILi2EEESB_SB_EEENS5_IJSB_NSA_ILi0EEESW_EEEEENS5_IJNS4_10UnderscoreESZ_SZ_EEEEENS4_23SM90_TMA_LOAD_MULTICASTENS4_14ComposedLayoutINS4_7SwizzleILi2ELi4ELi3EEENS4_18smem_ptr_flag_bitsILi8EEENST_INS5_IJNSA_ILi8EEESH_EEENS5_IJSH_SB_EEEEEEEvNS4_8identityENS4_13SM90_TMA_LOADES1C_vS1D_EENS_8epilogue10collective6detail29Sm90TmaWarpSpecializedAdapterINS1H_15DefaultEpilogueISJ_SK_SK_NS1G_6thread17LinearCombinationISJ_Li1EffLNS1L_9ScaleType4KindE0ELNS_15FloatRoundStyleE2ESJ_EENS1_15EpilogueDefaultEEEEEvvEEEEvNT_6ParamsE --------------------------
	.section	.nv.shared._ZN7cutlass13device_kernelINS_4gemm6kernel13GemmUniversalIN4cute5tupleIJiiiiEEENS1_10collective13CollectiveMmaINS1_37MainloopSm90TmaGmmaWarpSpecializedFP8ILi14ENS5_IJNS4_1CILi1EEENSA_ILi4EEESB_EEENS1_35KernelTmaWarpSpecializedCooperativeEEENS5_IJNSA_ILi128EEESG_NSA_ILi64EEEEEENS_12float_e5m2_tENS5_IJlSB_lEEESJ_SK_NS4_8TiledMMAINS4_8MMA_AtomIJNS4_4SM904GMMA31MMA_64x128x32_F32E5M2E5M2_SS_TNILNSO_7ScaleInE1ELSQ_1EEEEEENS4_6LayoutINS5_IJNSA_ILi2EEESB_SB_EEENS5_IJSB_NSA_ILi0EEESW_EEEEENS5_IJNS4_10UnderscoreESZ_SZ_EEEEENS4_23SM90_TMA_LOAD_MULTICASTENS4_14ComposedLayoutINS4_7SwizzleILi2ELi4ELi3EEENS4_18smem_ptr_flag_bitsILi8EEENST_INS5_IJNSA_ILi8EEESH_EEENS5_IJSH_SB_EEEEEEEvNS4_8identityENS4_13SM90_TMA_LOADES1C_vS1D_EENS_8epilogue10collective6detail29Sm90TmaWarpSpecializedAdapterINS1H_15DefaultEpilogueISJ_SK_SK_NS1G_6thread17LinearCombinationISJ_Li1EffLNS1L_9ScaleType4KindE0ELNS_15FloatRoundStyleE2ESJ_EENS1_15EpilogueDefaultEEEEEvvEEEEvNT_6ParamsE,"aw",@nobits
	.sectionflags	@""
	.align	16
	.zero		1024


//--------------------- .nv.shared.reserved.0     --------------------------
	.section	.nv.shared.reserved.0,"aw",@nobits
	.weak		__nv_reservedSMEM_offset_0_alias
	.size		__nv_reservedSMEM_offset_0_alias, 0, 0
	.other		__nv_reservedSMEM_offset_0_alias,@"STO_CUDA_RESERVED_SHARED STV_DEFAULT"
__nv_reservedSMEM_offset_0_alias:
	.zero		0


//--------------------- .nv.global                --------------------------
	.section	.nv.global,"aw",@nobits
.nv.global:
	.type		_ZN40_INTERNAL_4ceb7eeb_4_k_cu_d6294800_203444cute1_E,@object
	.size		_ZN40_INTERNAL_4ceb7eeb_4_k_cu_d6294800_203444cute1_E,(_ZN40_INTERNAL_4ceb7eeb_4_k_cu_d6294800_203444cuda3std3__45__cpo6cbeginE - _ZN40_INTERNAL_4ceb7eeb_4_k_cu_d6294800_203444cute1_E)
_ZN40_INTERNAL_4ceb7eeb_4_k_cu_d6294800_203444cute1_E:
	.zero		1
	.type		_ZN40_INTERNAL_4ceb7eeb_4_k_cu_d6294800_203444cuda3std3__45__cpo6cbeginE,@object
	.size		_ZN40_INTERNAL_4ceb7eeb_4_k_cu_d6294800_203444cuda3std3__45__cpo6cbeginE,(_ZN40_INTERNAL_4ceb7eeb_4_k_cu_d6294800_203444cuda3std3__48in_placeE - _ZN40_INTERNAL_4ceb7eeb_4_k_cu_d6294800_203444cuda3std3__45__cpo6cbeginE)
_ZN40_INTERNAL_4ceb7eeb_4_k_cu_d6294800_203444cuda3std3__45__cpo6cbeginE:
	.zero		1
	.type		_ZN40_INTERNAL_4ceb7eeb_4_k_cu_d6294800_203444cuda3std3__48in_placeE,@object
	.size		_ZN40_INTERNAL_4ceb7eeb_4_k_cu_d6294800_203444cuda3std3__48in_placeE,(_ZN40_INTERNAL_4ceb7eeb_4_k_cu_d6294800_203444cuda3std6ranges3__45__cpo9iter_moveE - _ZN40_INTERNAL_4ceb7eeb_4_k_cu_d6294800_203444cuda3std3__48in_placeE)
_ZN40_INTERNAL_4ceb7eeb_4_k_cu_d6294800_203444cuda3std3__48in_placeE:
	.zero		1
	.type		_ZN40_INTERNAL_4ceb7eeb_4_k_cu_d6294800_203444cuda3std6ranges3__45__cpo9iter_moveE,@object
	.size		_ZN40_INTERNAL_4ceb7eeb_4_k_cu_d6294800_203444cuda3std6ranges3__45__cpo9iter_moveE,(_ZN40_INTERNAL_4ceb7eeb_4_k_cu_d6294800_203444cuda3std3__45__cpo5beginE - _ZN40_INTERNAL_4ceb7eeb_4_k_cu_d6294800_203444cuda3std6ranges3__45__cpo9iter_moveE)
_ZN40_INTERNAL_4ceb7eeb_4_k_cu_d6294800_203444cuda3std6ranges3__45__cpo9iter_moveE:
	.zero		1
	.type		_ZN40_INTERNAL_4ceb7eeb_4_k_cu_d6294800_203444cuda3std3__45__cpo5beginE,@object
	.size		_ZN40_INTERNAL_4ceb7eeb_4_k_cu_d6294800_203444cuda3std3__45__cpo5beginE,(_ZN40_INTERNAL_4ceb7eeb_4_k_cu_d6294800_203444cuda3std3__442_GLOBAL__N__4ceb7eeb_4_k_cu_d6294800_203446ignoreE - _ZN40_INTERNAL_4ceb7eeb_4_k_cu_d6294800_203444cuda3std3__45__cpo5beginE)
_ZN40_INTERNAL_4ceb7eeb_4_k_cu_d6294800_203444cuda3std3__45__cpo5beginE:
	.zero		1
	.type		_ZN40_INTERNAL_4ceb7eeb_4_k_cu_d6294800_203444cuda3std3__442_GLOBAL__N__4ceb7eeb_4_k_cu_d6294800_203446ignoreE,@object
	.size		_ZN40_INTERNAL_4ceb7eeb_4_k_cu_d6294800_203444cuda3std3__442_GLOBAL__N__4ceb7eeb_4_k_cu_d6294800_203446ignoreE,(_ZN40_INTERNAL_4ceb7eeb_4_k_cu_d6294800_203444cute7productE - _ZN40_INTERNAL_4ceb7eeb_4_k_cu_d6294800_203444cuda3std3__442_GLOBAL__N__4ceb7eeb_4_k_cu_d6294800_203446ignoreE)
_ZN40_INTERNAL_4ceb7eeb_4_k_cu_d6294800_203444cuda3std3__442_GLOBAL__N__4ceb7eeb_4_k_cu_d6294800_203446ignoreE:
	.zero		1
	.type		_ZN40_INTERNAL_4ceb7eeb_4_k_cu_d6294800_203444cute7productE,@object
	.size		_ZN40_INTERNAL_4ceb7eeb_4_k_cu_d6294800_203444cute7productE,(_ZN40_INTERNAL_4ceb7eeb_4_k_cu_d6294800_203444cuda3std3__45__cpo3endE - _ZN40_INTERNAL_4ceb7eeb_4_k_cu_d6294800_203444cute7productE)
_ZN40_INTERNAL_4ceb7eeb_4_k_cu_d6294800_203444cute7productE:
	.zero		1
	.type		_ZN40_INTERNAL_4ceb7eeb_4_k_cu_d6294800_203444cuda3std3__45__cpo3endE,@object
	.size		_ZN40_INTERNAL_4ceb7eeb_4_k_cu_d6294800_203444cuda3std3__45__cpo3endE,(_ZN40_INTERNAL_4ceb7eeb_4_k_cu_d6294800_203444cuda3std3__419piecewise_constructE - _ZN40_INTERNAL_4ceb7eeb_4_k_cu_d6294800_203444cuda3std3__45__cpo3endE)
_ZN40_INTERNAL_4ceb7eeb_4_k_cu_d6294800_203444cuda3std3__45__cpo3endE:
	.zero		1
	.type		_ZN40_INTERNAL_4ceb7eeb_4_k_cu_d6294800_203444cuda3std3__419piecewise_constructE,@object
	.size		_ZN40_INTERNAL_4ceb7eeb_4_k_cu_d6294800_203444cuda3std3__419piecewise_constructE,(_ZN40_INTERNAL_4ceb7eeb_4_k_cu_d6294800_203444cuda3std3__45__cpo4cendE - _ZN40_INTERNAL_4ceb7eeb_4_k_cu_d6294800_203444cuda3std3__419piecewise_constructE)
_ZN40_INTERNAL_4ceb7eeb_4_k_cu_d6294800_203444cuda3std3__419piecewise_constructE:
	.zero		1
	.type		_ZN40_INTERNAL_4ceb7eeb_4_k_cu_d6294800_203444cuda3std3__45__cpo4cendE,@object
	.size		_ZN40_INTERNAL_4ceb7eeb_4_k_cu_d6294800_203444cuda3std3__45__cpo4cendE,(_ZN40_INTERNAL_4ceb7eeb_4_k_cu_d6294800_203444cuda3std6ranges3__45__cpo4swapE - _ZN40_INTERNAL_4ceb7eeb_4_k_cu_d6294800_203444cuda3std3__45__cpo4cendE)
_ZN40_INTERNAL_4ceb7eeb_4_k_cu_d6294800_203444cuda3std3__45__cpo4cendE:
	.zero		1
	.type		_ZN40_INTERNAL_4ceb7eeb_4_k_cu_d6294800_203444cuda3std6ranges3__45__cpo4swapE,@object
	.size		_ZN40_INTERNAL_4ceb7eeb_4_k_cu_d6294800_203444cuda3std6ranges3__45__cpo4swapE,(.L_7 - _ZN40_INTERNAL_4ceb7eeb_4_k_cu_d6294800_203444cuda3std6ranges3__45__cpo4swapE)
_ZN40_INTERNAL_4ceb7eeb_4_k_cu_d6294800_203444cuda3std6ranges3__45__cpo4swapE:
	.zero		1
.L_7:


//--------------------- .nv.constant0._ZN7cutlass13device_kernelINS_4gemm6kernel13GemmUniversalIN4cute5tupleIJiiiiEEENS1_10collective13CollectiveMmaINS1_37MainloopSm90TmaGmmaWarpSpecializedFP8ILi14ENS5_IJNS4_1CILi1EEENSA_ILi4EEESB_EEENS1_35KernelTmaWarpSpecializedCooperativeEEENS5_IJNSA_ILi128EEESG_NSA_ILi64EEEEEENS_12float_e5m2_tENS5_IJlSB_lEEESJ_SK_NS4_8TiledMMAINS4_8MMA_AtomIJNS4_4SM904GMMA31MMA_64x128x32_F32E5M2E5M2_SS_TNILNSO_7ScaleInE1ELSQ_1EEEEEENS4_6LayoutINS5_IJNSA_ILi2EEESB_SB_EEENS5_IJSB_NSA_ILi0EEESW_EEEEENS5_IJNS4_10UnderscoreESZ_SZ_EEEEENS4_23SM90_TMA_LOAD_MULTICASTENS4_14ComposedLayoutINS4_7SwizzleILi2ELi4ELi3EEENS4_18smem_ptr_flag_bitsILi8EEENST_INS5_IJNSA_ILi8EEESH_EEENS5_IJSH_SB_EEEEEEEvNS4_8identityENS4_13SM90_TMA_LOADES1C_vS1D_EENS_8epilogue10collective6detail29Sm90TmaWarpSpecializedAdapterINS1H_15DefaultEpilogueISJ_SK_SK_NS1G_6thread17LinearCombinationISJ_Li1EffLNS1L_9ScaleType4KindE0ELNS_15FloatRoundStyleE2ESJ_EENS1_15EpilogueDefaultEEEEEvvEEEEvNT_6ParamsE --------------------------
	.section	.nv.constant0._ZN7cutlass13device_kernelINS_4gemm6kernel13GemmUniversalIN4cute5tupleIJiiiiEEENS1_10collective13CollectiveMmaINS1_37MainloopSm90TmaGmmaWarpSpecializedFP8ILi14ENS5_IJNS4_1CILi1EEENSA_ILi4EEESB_EEENS1_35KernelTmaWarpSpecializedCooperativeEEENS5_IJNSA_ILi128EEESG_NSA_ILi64EEEEEENS_12float_e5m2_tENS5_IJlSB_lEEESJ_SK_NS4_8TiledMMAINS4_8MMA_AtomIJNS4_4SM904GMMA31MMA_64x128x32_F32E5M2E5M2_SS_TNILNSO_7ScaleInE1ELSQ_1EEEEEENS4_6LayoutINS5_IJNSA_ILi2EEESB_SB_EEENS5_IJSB_NSA_ILi0EEESW_EEEEENS5_IJNS4_10UnderscoreESZ_SZ_EEEEENS4_23SM90_TMA_LOAD_MULTICASTENS4_14ComposedLayoutINS4_7SwizzleILi2ELi4ELi3EEENS4_18smem_ptr_flag_bitsILi8EEENST_INS5_IJNSA_ILi8EEESH_EEENS5_IJSH_SB_EEEEEEEvNS4_8identityENS4_13SM90_TMA_LOADES1C_vS1D_EENS_8epilogue10collective6detail29Sm90TmaWarpSpecializedAdapterINS1H_15DefaultEpilogueISJ_SK_SK_NS1G_6thread17LinearCombinationISJ_Li1EffLNS1L_9ScaleType4KindE0ELNS_15FloatRoundStyleE2ESJ_EENS1_15EpilogueDefaultEEEEEvvEEEEvNT_6ParamsE,"a",@progbits
	.sectionflags	@""
	.align	4
.nv.constant0._ZN7cutlass13device_kernelINS_4gemm6kernel13GemmUniversalIN4cute5tupleIJiiiiEEENS1_10collective13CollectiveMmaINS1_37MainloopSm90TmaGmmaWarpSpecializedFP8ILi14ENS5_IJNS4_1CILi1EEENSA_ILi4EEESB_EEENS1_35KernelTmaWarpSpecializedCooperativeEEENS5_IJNSA_ILi128EEESG_NSA_ILi64EEEEEENS_12float_e5m2_tENS5_IJlSB_lEEESJ_SK_NS4_8TiledMMAINS4_8MMA_AtomIJNS4_4SM904GMMA31MMA_64x128x32_F32E5M2E5M2_SS_TNILNSO_7ScaleInE1ELSQ_1EEEEEENS4_6LayoutINS5_IJNSA_ILi2EEESB_SB_EEENS5_IJSB_NSA_ILi0EEESW_EEEEENS5_IJNS4_10UnderscoreESZ_SZ_EEEEENS4_23SM90_TMA_LOAD_MULTICASTENS4_14ComposedLayoutINS4_7SwizzleILi2ELi4ELi3EEENS4_18smem_ptr_flag_bitsILi8EEENST_INS5_IJNSA_ILi8EEESH_EEENS5_IJSH_SB_EEEEEEEvNS4_8identityENS4_13SM90_TMA_LOADES1C_vS1D_EENS_8epilogue10collective6detail29Sm90TmaWarpSpecializedAdapterINS1H_15DefaultEpilogueISJ_SK_SK_NS1G_6thread17LinearCombinationISJ_Li1EffLNS1L_9ScaleType4KindE0ELNS_15FloatRoundStyleE2ESJ_EENS1_15EpilogueDefaultEEEEEvvEEEEvNT_6ParamsE:
	.zero		1664


//--------------------- SYMBOLS --------------------------

	.type		.nv.reservedSmem.offset0,@object
	.size		.nv.reservedSmem.offset0,0x4
